	.target	sm_90a

	.elftype	@"ET_EXEC"


//--------------------- .note.nv.tkinfo           --------------------------
	.section	.note.nv.tkinfo,"",@"SHT_NOTE"
	.sectionflags	@"SHF_NOTE_NV_TKINFO"
	.tkinfo
        /*0018*/ 	.word	0x00000002
        /*0030*/ 	.string	""
        /*0030*/ 	.string	"ptxas"
        /*0030*/ 	.string	"Cuda compilation tools, release 13.0, V13.0.88"
        /*0030*/ 	.string	"Build cuda_13.0.r13.0/compiler.36424714_0"
        /*0030*/ 	.string	"-arch sm_90a -m 64 "



//--------------------- .note.nv.cuinfo           --------------------------
	.section	.note.nv.cuinfo,"",@"SHT_NOTE"
	.sectionflags	@"SHF_NOTE_NV_CUINFO"
        /*0018*/ 	.short	0x0002
        /*001a*/ 	.short	0x005a
        /*001c*/ 	.short	0x0082
	.zero		2


//--------------------- .nv.info                  --------------------------
	.section	.nv.info,"",@"SHT_CUDA_INFO"
	.align	4


	//----- nvinfo : EIATTR_REGCOUNT
	.align		4
        /*0000*/ 	.byte	0x04, 0x2f
        /*0002*/ 	.short	(.L_12 - .L_11)
	.align		4
.L_11:
        /*0004*/ 	.word	index@(_ZN7cutlass13device_kernelINS_4gemm6kernel13GemmUniversalIN4cute5tupleIJiiiiEEENS1_10collective13CollectiveMmaINS1_37MainloopSm90TmaGmmaWarpSpecializedFP8ILi3ENS5_IJNS4_1CILi1EEENSA_ILi2EEESB_EEENS1_35KernelTmaWarpSpecializedCooperativeEEENS5_IJNSA_ILi256EEENSA_ILi64EEESH_EEENS_12float_e5m2_tENS5_IJlSB_lEEESJ_SK_NS4_8TiledMMAINS4_8MMA_AtomIJNS4_4SM904GMMA30MMA_64x64x32_F32E5M2E5M2_SS_TNILNSO_7ScaleInE1ELSQ_1EEEEEENS4_6LayoutINS5_IJSC_SB_SB_EEENS5_IJSB_NSA_ILi0EEESV_EEEEENS5_IJNS4_10UnderscoreESY_SY_EEEEENS4_23SM90_TMA_LOAD_MULTICASTENS4_14ComposedLayoutINS4_7SwizzleILi2ELi4ELi3EEENS4_18smem_ptr_flag_bitsILi8EEENST_INS5_IJNSA_ILi8EEESH_EEENS5_IJSH_SB_EEEEEEEvNS4_8identityENS4_13SM90_TMA_LOADES1B_vS1C_EENS_8epilogue10collective6detail29Sm90TmaWarpSpecializedAdapterINS1G_15DefaultEpilogueISJ_SK_SK_NS1F_6thread17LinearCombinationISJ_Li1EffLNS1K_9ScaleType4KindE0ELNS_15FloatRoundStyleE2ESJ_EENS1_15EpilogueDefaultEEEEEvvEEEEvNT_6ParamsE)
        /*0008*/ 	.word	0x000000a8


	//----- nvinfo : EIATTR_FRAME_SIZE
	.align		4
.L_12:
        /*000c*/ 	.byte	0x04, 0x11
        /*000e*/ 	.short	(.L_14 - .L_13)
	.align		4
.L_13:
        /*0010*/ 	.word	index@(_ZN7cutlass13device_kernelINS_4gemm6kernel13GemmUniversalIN4cute5tupleIJiiiiEEENS1_10collective13CollectiveMmaINS1_37MainloopSm90TmaGmmaWarpSpecializedFP8ILi3ENS5_IJNS4_1CILi1EEENSA_ILi2EEESB_EEENS1_35KernelTmaWarpSpecializedCooperativeEEENS5_IJNSA_ILi256EEENSA_ILi64EEESH_EEENS_12float_e5m2_tENS5_IJlSB_lEEESJ_SK_NS4_8TiledMMAINS4_8MMA_AtomIJNS4_4SM904GMMA30MMA_64x64x32_F32E5M2E5M2_SS_TNILNSO_7ScaleInE1ELSQ_1EEEEEENS4_6LayoutINS5_IJSC_SB_SB_EEENS5_IJSB_NSA_ILi0EEESV_EEEEENS5_IJNS4_10UnderscoreESY_SY_EEEEENS4_23SM90_TMA_LOAD_MULTICASTENS4_14ComposedLayoutINS4_7SwizzleILi2ELi4ELi3EEENS4_18smem_ptr_flag_bitsILi8EEENST_INS5_IJNSA_ILi8EEESH_EEENS5_IJSH_SB_EEEEEEEvNS4_8identityENS4_13SM90_TMA_LOADES1B_vS1C_EENS_8epilogue10collective6detail29Sm90TmaWarpSpecializedAdapterINS1G_15DefaultEpilogueISJ_SK_SK_NS1F_6thread17LinearCombinationISJ_Li1EffLNS1K_9ScaleType4KindE0ELNS_15FloatRoundStyleE2ESJ_EENS1_15EpilogueDefaultEEEEEvvEEEEvNT_6ParamsE)
        /*0014*/ 	.word	0x00000000


	//----- nvinfo : EIATTR_MIN_STACK_SIZE
	.align		4
.L_14:
        /*0018*/ 	.byte	0x04, 0x12
        /*001a*/ 	.short	(.L_16 - .L_15)
	.align		4
.L_15:
        /*001c*/ 	.word	index@(_ZN7cutlass13device_kernelINS_4gemm6kernel13GemmUniversalIN4cute5tupleIJiiiiEEENS1_10collective13CollectiveMmaINS1_37MainloopSm90TmaGmmaWarpSpecializedFP8ILi3ENS5_IJNS4_1CILi1EEENSA_ILi2EEESB_EEENS1_35KernelTmaWarpSpecializedCooperativeEEENS5_IJNSA_ILi256EEENSA_ILi64EEESH_EEENS_12float_e5m2_tENS5_IJlSB_lEEESJ_SK_NS4_8TiledMMAINS4_8MMA_AtomIJNS4_4SM904GMMA30MMA_64x64x32_F32E5M2E5M2_SS_TNILNSO_7ScaleInE1ELSQ_1EEEEEENS4_6LayoutINS5_IJSC_SB_SB_EEENS5_IJSB_NSA_ILi0EEESV_EEEEENS5_IJNS4_10UnderscoreESY_SY_EEEEENS4_23SM90_TMA_LOAD_MULTICASTENS4_14ComposedLayoutINS4_7SwizzleILi2ELi4ELi3EEENS4_18smem_ptr_flag_bitsILi8EEENST_INS5_IJNSA_ILi8EEESH_EEENS5_IJSH_SB_EEEEEEEvNS4_8identityENS4_13SM90_TMA_LOADES1B_vS1C_EENS_8epilogue10collective6detail29Sm90TmaWarpSpecializedAdapterINS1G_15DefaultEpilogueISJ_SK_SK_NS1F_6thread17LinearCombinationISJ_Li1EffLNS1K_9ScaleType4KindE0ELNS_15FloatRoundStyleE2ESJ_EENS1_15EpilogueDefaultEEEEEvvEEEEvNT_6ParamsE)
        /*0020*/ 	.word	0x00000000
.L_16:


//--------------------- .nv.compat                --------------------------
	.section	.nv.compat,"",@"SHT_CUDA_COMPAT_INFO"
	.align	4
        /*0000*/ 	.byte	0x02, 0x09, 0x01, 0x00, 0x02, 0x02, 0x04, 0x00, 0x02, 0x05, 0x05, 0x00, 0x03, 0x07, 0x01, 0x01
        /*0010*/ 	.byte	0x02, 0x03, 0x01, 0x00, 0x02, 0x06, 0x01, 0x00, 0x04, 0x0b, 0x08, 0x00, 0x00, 0x00, 0x00, 0x00
        /*0020*/ 	.byte	0x00, 0x00, 0x00, 0x00


//--------------------- .nv.info._ZN7cutlass13device_kernelINS_4gemm6kernel13GemmUniversalIN4cute5tupleIJiiiiEEENS1_10collective13CollectiveMmaINS1_37MainloopSm90TmaGmmaWarpSpecializedFP8ILi3ENS5_IJNS4_1CILi1EEENSA_ILi2EEESB_EEENS1_35KernelTmaWarpSpecializedCooperativeEEENS5_IJNSA_ILi256EEENSA_ILi64EEESH_EEENS_12float_e5m2_tENS5_IJlSB_lEEESJ_SK_NS4_8TiledMMAINS4_8MMA_AtomIJNS4_4SM904GMMA30MMA_64x64x32_F32E5M2E5M2_SS_TNILNSO_7ScaleInE1ELSQ_1EEEEEENS4_6LayoutINS5_IJSC_SB_SB_EEENS5_IJSB_NSA_ILi0EEESV_EEEEENS5_IJNS4_10UnderscoreESY_SY_EEEEENS4_23SM90_TMA_LOAD_MULTICASTENS4_14ComposedLayoutINS4_7SwizzleILi2ELi4ELi3EEENS4_18smem_ptr_flag_bitsILi8EEENST_INS5_IJNSA_ILi8EEESH_EEENS5_IJSH_SB_EEEEEEEvNS4_8identityENS4_13SM90_TMA_LOADES1B_vS1C_EENS_8epilogue10collective6detail29Sm90TmaWarpSpecializedAdapterINS1G_15DefaultEpilogueISJ_SK_SK_NS1F_6thread17LinearCombinationISJ_Li1EffLNS1K_9ScaleType4KindE0ELNS_15FloatRoundStyleE2ESJ_EENS1_15EpilogueDefaultEEEEEvvEEEEvNT_6ParamsE --------------------------
	.section	.nv.info._ZN7cutlass13device_kernelINS_4gemm6kernel13GemmUniversalIN4cute5tupleIJiiiiEEENS1_10collective13CollectiveMmaINS1_37MainloopSm90TmaGmmaWarpSpecializedFP8ILi3ENS5_IJNS4_1CILi1EEENSA_ILi2EEESB_EEENS1_35KernelTmaWarpSpecializedCooperativeEEENS5_IJNSA_ILi256EEENSA_ILi64EEESH_EEENS_12float_e5m2_tENS5_IJlSB_lEEESJ_SK_NS4_8TiledMMAINS4_8MMA_AtomIJNS4_4SM904GMMA30MMA_64x64x32_F32E5M2E5M2_SS_TNILNSO_7ScaleInE1ELSQ_1EEEEEENS4_6LayoutINS5_IJSC_SB_SB_EEENS5_IJSB_NSA_ILi0EEESV_EEEEENS5_IJNS4_10UnderscoreESY_SY_EEEEENS4_23SM90_TMA_LOAD_MULTICASTENS4_14ComposedLayoutINS4_7SwizzleILi2ELi4ELi3EEENS4_18smem_ptr_flag_bitsILi8EEENST_INS5_IJNSA_ILi8EEESH_EEENS5_IJSH_SB_EEEEEEEvNS4_8identityENS4_13SM90_TMA_LOADES1B_vS1C_EENS_8epilogue10collective6detail29Sm90TmaWarpSpecializedAdapterINS1G_15DefaultEpilogueISJ_SK_SK_NS1F_6thread17LinearCombinationISJ_Li1EffLNS1K_9ScaleType4KindE0ELNS_15FloatRoundStyleE2ESJ_EENS1_15EpilogueDefaultEEEEEvvEEEEvNT_6ParamsE,"",@"SHT_CUDA_INFO"
	.sectionflags	@""
	.align	4


	//----- nvinfo : EIATTR_CUDA_API_VERSION
	.align		4
        /*0000*/ 	.byte	0x04, 0x37
        /*0002*/ 	.short	(.L_18 - .L_17)
.L_17:
        /*0004*/ 	.word	0x00000082


	//----- nvinfo : EIATTR_KPARAM_INFO
	.align		4
.L_18:
        /*0008*/ 	.byte	0x04, 0x17
        /*000a*/ 	.short	(.L_20 - .L_19)
.L_19:
        /*000c*/ 	.word	0x00000000
        /*0010*/ 	.short	0x0000
        /*0012*/ 	.short	0x0070
        /*0014*/ 	.byte	0x00, 0xf0, 0x01, 0x10


	//----- nvinfo : EIATTR_SPARSE_MMA_MASK
	.align		4
.L_20:
        /*0018*/ 	.byte	0x03, 0x50
        /*001a*/ 	.short	0x0000


	//----- nvinfo : EIATTR_MAXREG_COUNT
	.align		4
        /*001c*/ 	.byte	0x03, 0x1b
        /*001e*/ 	.short	0x00a8


	//----- nvinfo : EIATTR_NUM_BARRIERS
	.align		4
        /*0020*/ 	.byte	0x02, 0x4c
        /*0022*/ 	.byte	0x01
	.zero		1


	//----- nvinfo : EIATTR_MERCURY_ISA_VERSION
	.align		4
        /*0024*/ 	.byte	0x03, 0x5f
        /*0026*/ 	.short	0x0101


	//----- nvinfo : EIATTR_INT_WARP_WIDE_INSTR_OFFSETS
	.align		4
        /*0028*/ 	.byte	0x04, 0x31
        /*002a*/ 	.short	(.L_22 - .L_21)


	//   ....[0]....
.L_21:
        /*002c*/ 	.word	0x00000420


	//   ....[1]....
        /*0030*/ 	.word	0x00000440


	//   ....[2]....
        /*0034*/ 	.word	0x00000610


	//----- nvinfo : EIATTR_COOP_GROUP_MASK_REGIDS
	.align		4
.L_22:
        /*0038*/ 	.byte	0x04, 0x29
        /*003a*/ 	.short	(.L_24 - .L_23)


	//   ....[0]....
.L_23:
        /*003c*/ 	.word	0xffffffff


	//   ....[1]....
        /*0040*/ 	.word	0xffffffff


	//   ....[2]....
        /*0044*/ 	.word	0xffffffff


	//   ....[3]....
        /*0048*/ 	.word	0xffffffff


	//   ....[4]....
        /*004c*/ 	.word	0xffffffff


	//   ....[5]....
        /*0050*/ 	.word	0xffffffff


	//----- nvinfo : EIATTR_COOP_GROUP_INSTR_OFFSETS
	.align		4
.L_24:
        /*0054*/ 	.byte	0x04, 0x28
        /*0056*/ 	.short	(.L_26 - .L_25)


	//   ....[0]....
.L_25:
        /*0058*/ 	.word	0x00000060


	//   ....[1]....
        /*005c*/ 	.word	0x00000070


	//   ....[2]....
        /*0060*/ 	.word	0x00000130


	//   ....[3]....
        /*0064*/ 	.word	0x000002a0


	//   ....[4]....
        /*0068*/ 	.word	0x00000750


	//   ....[5]....
        /*006c*/ 	.word	0x000011d0


	//----- nvinfo : EIATTR_REG_RECONFIG
	.align		4
.L_26:
        /*0070*/ 	.byte	0x01, 0x54
	.zero		2


	//----- nvinfo : EIATTR_MBARRIER_INSTR_OFFSETS
	.align		4
        /*0074*/ 	.byte	0x04, 0x39
        /*0076*/ 	.short	(.L_28 - .L_27)


	//   ....[0]....
.L_27:
        /*0078*/ 	.word	0x00000230
        /*007c*/ 	.word	0x000000ff
        /*0080*/ 	.word	0x00000000
        /*0084*/ 	.short	0x0100
        /*0086*/ 	.byte	0x08
	.zero		1


	//   ....[1]....
        /*0088*/ 	.word	0x00000240
        /*008c*/ 	.word	0x000000ff
        /*0090*/ 	.word	0x00000018
        /*0094*/ 	.short	0x0100
        /*0096*/ 	.byte	0x08
	.zero		1


	//   ....[2]....
        /*0098*/ 	.word	0x00000250
        /*009c*/ 	.word	0x000000ff
        /*00a0*/ 	.word	0x00000008
        /*00a4*/ 	.short	0x0100
        /*00a6*/ 	.byte	0x08
	.zero		1


	//   ....[3]....
        /*00a8*/ 	.word	0x00000260
        /*00ac*/ 	.word	0x000000ff
        /*00b0*/ 	.word	0x00000020
        /*00b4*/ 	.short	0x0100
        /*00b6*/ 	.byte	0x08
	.zero		1


	//   ....[4]....
        /*00b8*/ 	.word	0x00000270
        /*00bc*/ 	.word	0x000000ff
        /*00c0*/ 	.word	0x00000010
        /*00c4*/ 	.short	0x0100
        /*00c6*/ 	.byte	0x08
	.zero		1


	//   ....[5]....
        /*00c8*/ 	.word	0x00000280
        /*00cc*/ 	.word	0x000000ff
        /*00d0*/ 	.word	0x00000028
        /*00d4*/ 	.short	0x0100
        /*00d6*/ 	.byte	0x08
	.zero		1


	//   ....[6]....
        /*00d8*/ 	.word	0x000006b0
        /*00dc*/ 	.word	0x000000ff
        /*00e0*/ 	.word	0x00000040
        /*00e4*/ 	.short	0x0100
        /*00e6*/ 	.byte	0x06
	.zero		1


	//   ....[7]....
        /*00e8*/ 	.word	0x00000700
        /*00ec*/ 	.word	0x000000ff
        /*00f0*/ 	.word	0x00000048
        /*00f4*/ 	.short	0x0100
        /*00f6*/ 	.byte	0x06
	.zero		1


	//   ....[8]....
        /*00f8*/ 	.word	0x000016f0
        /*00fc*/ 	.word	0x000000ff
        /*0100*/ 	.word	0x00000000
        /*0104*/ 	.short	0x010a
        /*0106*/ 	.byte	0x06
	.zero		1


	//   ....[9]....
        /*0108*/ 	.word	0x00001730
        /*010c*/ 	.word	0x000000ff
        /*0110*/ 	.word	0x00000000
        /*0114*/ 	.short	0x010a
        /*0116*/ 	.byte	0x06
	.zero		1


	//   ....[10]....
        /*0118*/ 	.word	0x000020f0
        /*011c*/ 	.word	0x000000ff
        /*0120*/ 	.word	0x00000000
        /*0124*/ 	.short	0x010a
        /*0126*/ 	.byte	0x0c
	.zero		1


	//   ....[11]....
        /*0128*/ 	.word	0x00002130
        /*012c*/ 	.word	0x000000ff
        /*0130*/ 	.word	0x00000000
        /*0134*/ 	.short	0x010a
        /*0136*/ 	.byte	0x0c
	.zero		1


	//   ....[12]....
        /*0138*/ 	.word	0x00002800
        /*013c*/ 	.word	0x0000000e
        /*0140*/ 	.word	0x00000000
        /*0144*/ 	.short	0x0101
        /*0146*/ 	.byte	0x3f
	.zero		1


	//   ....[13]....
        /*0148*/ 	.word	0x00002e80
        /*014c*/ 	.word	0x0000000b
        /*0150*/ 	.word	0x00000000
        /*0154*/ 	.short	0x0101
        /*0156*/ 	.byte	0x3f
	.zero		1


	//   ....[14]....
        /*0158*/ 	.word	0x00008900
        /*015c*/ 	.word	0x00000012
        /*0160*/ 	.word	0x00000018
        /*0164*/ 	.short	0x010a
        /*0166*/ 	.byte	0x3f
	.zero		1


	//   ....[15]....
        /*0168*/ 	.word	0x00008c80
        /*016c*/ 	.word	0x00000008
        /*0170*/ 	.word	0x00000048
        /*0174*/ 	.short	0x0101
        /*0176*/ 	.byte	0x3f
	.zero		1


	//   ....[16]....
        /*0178*/ 	.word	0x000093a0
        /*017c*/ 	.word	0x00000004
        /*0180*/ 	.word	0x00000000
        /*0184*/ 	.short	0x010a
        /*0186*/ 	.byte	0x3f
	.zero		1


	//   ....[17]....
        /*0188*/ 	.word	0x00009420
        /*018c*/ 	.word	0x00000006
        /*0190*/ 	.word	0x00000000
        /*0194*/ 	.short	0x010a
        /*0196*/ 	.byte	0x3f
	.zero		1


	//   ....[18]....
        /*0198*/ 	.word	0x000094b0
        /*019c*/ 	.word	0x00000003
        /*01a0*/ 	.word	0x00000000
        /*01a4*/ 	.short	0x010a
        /*01a6*/ 	.byte	0x3f
	.zero		1


	//   ....[19]....
        /*01a8*/ 	.word	0x00009520
        /*01ac*/ 	.word	0x0000000c
        /*01b0*/ 	.word	0x00000000
        /*01b4*/ 	.short	0x010a
        /*01b6*/ 	.byte	0x3f
	.zero		1


	//   ....[20]....
        /*01b8*/ 	.word	0x00009580
        /*01bc*/ 	.word	0x0000000e
        /*01c0*/ 	.word	0x00000000
        /*01c4*/ 	.short	0x010a
        /*01c6*/ 	.byte	0x3f
	.zero		1


	//   ....[21]....
        /*01c8*/ 	.word	0x00009650
        /*01cc*/ 	.word	0x00000012
        /*01d0*/ 	.word	0x00000018
        /*01d4*/ 	.short	0x010a
        /*01d6*/ 	.byte	0x3f
	.zero		1


	//   ....[22]....
        /*01d8*/ 	.word	0x00009720
        /*01dc*/ 	.word	0x00000004
        /*01e0*/ 	.word	0x00000000
        /*01e4*/ 	.short	0x010a
        /*01e6*/ 	.byte	0x3f
	.zero		1


	//   ....[23]....
        /*01e8*/ 	.word	0x00009770
        /*01ec*/ 	.word	0x00000006
        /*01f0*/ 	.word	0x00000000
        /*01f4*/ 	.short	0x010a
        /*01f6*/ 	.byte	0x3f
	.zero		1


	//----- nvinfo : EIATTR_NUM_MBARRIERS
	.align		4
.L_28:
        /*01f8*/ 	.byte	0x03, 0x38
        /*01fa*/ 	.short	0x0008


	//----- nvinfo : EIATTR_EXIT_INSTR_OFFSETS
	.align		4
        /*01fc*/ 	.byte	0x04, 0x1c
        /*01fe*/ 	.short	(.L_30 - .L_29)


	//   ....[0]....
.L_29:
        /*0200*/ 	.word	0x000008b0


	//   ....[1]....
        /*0204*/ 	.word	0x000010a0


	//   ....[2]....
        /*0208*/ 	.word	0x00008020


	//   ....[3]....
        /*020c*/ 	.word	0x00008580


	//   ....[4]....
        /*0210*/ 	.word	0x00009500


	//----- nvinfo : EIATTR_MAX_THREADS
	.align		4
.L_30:
        /*0214*/ 	.byte	0x04, 0x05
        /*0216*/ 	.short	(.L_32 - .L_31)
.L_31:
        /*0218*/ 	.word	0x00000180
        /*021c*/ 	.word	0x00000001
        /*0220*/ 	.word	0x00000001


	//----- nvinfo : EIATTR_CRS_STACK_SIZE
	.align		4
.L_32:
        /*0224*/ 	.byte	0x04, 0x1e
        /*0226*/ 	.short	(.L_34 - .L_33)
.L_33:
        /*0228*/ 	.word	0x00000000


	//----- nvinfo : EIATTR_CBANK_PARAM_SIZE
	.align		4
.L_34:
        /*022c*/ 	.byte	0x03, 0x19
        /*022e*/ 	.short	0x0470


	//----- nvinfo : EIATTR_PARAM_CBANK
	.align		4
        /*0230*/ 	.byte	0x04, 0x0a
        /*0232*/ 	.short	(.L_36 - .L_35)
	.align		4
.L_35:
        /*0234*/ 	.word	index@(.nv.constant0._ZN7cutlass13device_kernelINS_4gemm6kernel13GemmUniversalIN4cute5tupleIJiiiiEEENS1_10collective13CollectiveMmaINS1_37MainloopSm90TmaGmmaWarpSpecializedFP8ILi3ENS5_IJNS4_1CILi1EEENSA_ILi2EEESB_EEENS1_35KernelTmaWarpSpecializedCooperativeEEENS5_IJNSA_ILi256EEENSA_ILi64EEESH_EEENS_12float_e5m2_tENS5_IJlSB_lEEESJ_SK_NS4_8TiledMMAINS4_8MMA_AtomIJNS4_4SM904GMMA30MMA_64x64x32_F32E5M2E5M2_SS_TNILNSO_7ScaleInE1ELSQ_1EEEEEENS4_6LayoutINS5_IJSC_SB_SB_EEENS5_IJSB_NSA_ILi0EEESV_EEEEENS5_IJNS4_10UnderscoreESY_SY_EEEEENS4_23SM90_TMA_LOAD_MULTICASTENS4_14ComposedLayoutINS4_7SwizzleILi2ELi4ELi3EEENS4_18smem_ptr_flag_bitsILi8EEENST_INS5_IJNSA_ILi8EEESH_EEENS5_IJSH_SB_EEEEEEEvNS4_8identityENS4_13SM90_TMA_LOADES1B_vS1C_EENS_8epilogue10collective6detail29Sm90TmaWarpSpecializedAdapterINS1G_15DefaultEpilogueISJ_SK_SK_NS1F_6thread17LinearCombinationISJ_Li1EffLNS1K_9ScaleType4KindE0ELNS_15FloatRoundStyleE2ESJ_EENS1_15EpilogueDefaultEEEEEvvEEEEvNT_6ParamsE)
        /*0238*/ 	.short	0x0210
        /*023a*/ 	.short	0x0470


	//----- nvinfo : EIATTR_SW_WAR
	.align		4
.L_36:
        /*023c*/ 	.byte	0x04, 0x36
        /*023e*/ 	.short	(.L_38 - .L_37)
.L_37:
        /*0240*/ 	.word	0x00000008
.L_38:


//--------------------- .nv.callgraph             --------------------------
	.section	.nv.callgraph,"",@"SHT_CUDA_CALLGRAPH"
	.align	4
	.sectionentsize	8
	.align		4
        /*0000*/ 	.word	0x00000000
	.align		4
        /*0004*/ 	.word	0xffffffff
	.align		4
        /*0008*/ 	.word	0x00000000
	.align		4
        /*000c*/ 	.word	0xfffffffe
	.align		4
        /*0010*/ 	.word	0x00000000
	.align		4
        /*0014*/ 	.word	0xfffffffd
	.align		4
        /*0018*/ 	.word	0x00000000
	.align		4
        /*001c*/ 	.word	0xfffffffc


//--------------------- .nv.constant4             --------------------------
	.section	.nv.constant4,"a",@progbits
	.align	8
	.align		8
.nv.constant4:
        /*0000*/ 	.dword	_ZN39_INTERNAL_46b98774_4_k_cu_01ffaed2_44844cuda3std3__45__cpo5beginE
	.align		8
        /*0008*/ 	.dword	_ZN39_INTERNAL_46b98774_4_k_cu_01ffaed2_44844cuda3std3__45__cpo3endE
	.align		8
        /*0010*/ 	.dword	_ZN39_INTERNAL_46b98774_4_k_cu_01ffaed2_44844cuda3std3__45__cpo6cbeginE
	.align		8
        /*0018*/ 	.dword	_ZN39_INTERNAL_46b98774_4_k_cu_01ffaed2_44844cuda3std3__45__cpo4cendE
	.align		8
        /*0020*/ 	.dword	_ZN39_INTERNAL_46b98774_4_k_cu_01ffaed2_44844cuda3std3__441_GLOBAL__N__46b98774_4_k_cu_01ffaed2_44846ignoreE
	.align		8
        /*0028*/ 	.dword	_ZN39_INTERNAL_46b98774_4_k_cu_01ffaed2_44844cuda3std3__419piecewise_constructE
	.align		8
        /*0030*/ 	.dword	_ZN39_INTERNAL_46b98774_4_k_cu_01ffaed2_44844cuda3std3__48in_placeE
	.align		8
        /*0038*/ 	.dword	_ZN39_INTERNAL_46b98774_4_k_cu_01ffaed2_44844cuda3std6ranges3__45__cpo4swapE
	.align		8
        /*0040*/ 	.dword	_ZN39_INTERNAL_46b98774_4_k_cu_01ffaed2_44844cuda3std6ranges3__45__cpo9iter_moveE
	.align		8
        /*0048*/ 	.dword	_ZN39_INTERNAL_46b98774_4_k_cu_01ffaed2_44844cute7productE
	.align		8
        /*0050*/ 	.dword	_ZN39_INTERNAL_46b98774_4_k_cu_01ffaed2_44844cute1_E


//--------------------- .text._ZN7cutlass13device_kernelINS_4gemm6kernel13GemmUniversalIN4cute5tupleIJiiiiEEENS1_10collective13CollectiveMmaINS1_37MainloopSm90TmaGmmaWarpSpecializedFP8ILi3ENS5_IJNS4_1CILi1EEENSA_ILi2EEESB_EEENS1_35KernelTmaWarpSpecializedCooperativeEEENS5_IJNSA_ILi256EEENSA_ILi64EEESH_EEENS_12float_e5m2_tENS5_IJlSB_lEEESJ_SK_NS4_8TiledMMAINS4_8MMA_AtomIJNS4_4SM904GMMA30MMA_64x64x32_F32E5M2E5M2_SS_TNILNSO_7ScaleInE1ELSQ_1EEEEEENS4_6LayoutINS5_IJSC_SB_SB_EEENS5_IJSB_NSA_ILi0EEESV_EEEEENS5_IJNS4_10UnderscoreESY_SY_EEEEENS4_23SM90_TMA_LOAD_MULTICASTENS4_14ComposedLayoutINS4_7SwizzleILi2ELi4ELi3EEENS4_18smem_ptr_flag_bitsILi8EEENST_INS5_IJNSA_ILi8EEESH_EEENS5_IJSH_SB_EEEEEEEvNS4_8identityENS4_13SM90_TMA_LOADES1B_vS1C_EENS_8epilogue10collective6detail29Sm90TmaWarpSpecializedAdapterINS1G_15DefaultEpilogueISJ_SK_SK_NS1F_6thread17LinearCombinationISJ_Li1EffLNS1K_9ScaleType4KindE0ELNS_15FloatRoundStyleE2ESJ_EENS1_15EpilogueDefaultEEEEEvvEEEEvNT_6ParamsE --------------------------
	.section	.text._ZN7cutlass13device_kernelINS_4gemm6kernel13GemmUniversalIN4cute5tupleIJiiiiEEENS1_10collective13CollectiveMmaINS1_37MainloopSm90TmaGmmaWarpSpecializedFP8ILi3ENS5_IJNS4_1CILi1EEENSA_ILi2EEESB_EEENS1_35KernelTmaWarpSpecializedCooperativeEEENS5_IJNSA_ILi256EEENSA_ILi64EEESH_EEENS_12float_e5m2_tENS5_IJlSB_lEEESJ_SK_NS4_8TiledMMAINS4_8MMA_AtomIJNS4_4SM904GMMA30MMA_64x64x32_F32E5M2E5M2_SS_TNILNSO_7ScaleInE1ELSQ_1EEEEEENS4_6LayoutINS5_IJSC_SB_SB_EEENS5_IJSB_NSA_ILi0EEESV_EEEEENS5_IJNS4_10UnderscoreESY_SY_EEEEENS4_23SM90_TMA_LOAD_MULTICASTENS4_14ComposedLayoutINS4_7SwizzleILi2ELi4ELi3EEENS4_18smem_ptr_flag_bitsILi8EEENST_INS5_IJNSA_ILi8EEESH_EEENS5_IJSH_SB_EEEEEEEvNS4_8identityENS4_13SM90_TMA_LOADES1B_vS1C_EENS_8epilogue10collective6detail29Sm90TmaWarpSpecializedAdapterINS1G_15DefaultEpilogueISJ_SK_SK_NS1F_6thread17LinearCombinationISJ_Li1EffLNS1K_9ScaleType4KindE0ELNS_15FloatRoundStyleE2ESJ_EENS1_15EpilogueDefaultEEEEEvvEEEEvNT_6ParamsE,"ax",@progbits
	.align	128
.text._ZN7cutlass13device_kernelINS_4gemm6kernel13GemmUniversalIN4cute5tupleIJiiiiEEENS1_10collective13CollectiveMmaINS1_37MainloopSm90TmaGmmaWarpSpecializedFP8ILi3ENS5_IJNS4_1CILi1EEENSA_ILi2EEESB_EEENS1_35KernelTmaWarpSpecializedCooperativeEEENS5_IJNSA_ILi256EEENSA_ILi64EEESH_EEENS_12float_e5m2_tENS5_IJlSB_lEEESJ_SK_NS4_8TiledMMAINS4_8MMA_AtomIJNS4_4SM904GMMA30MMA_64x64x32_F32E5M2E5M2_SS_TNILNSO_7ScaleInE1ELSQ_1EEEEEENS4_6LayoutINS5_IJSC_SB_SB_EEENS5_IJSB_NSA_ILi0EEESV_EEEEENS5_IJNS4_10UnderscoreESY_SY_EEEEENS4_23SM90_TMA_LOAD_MULTICASTENS4_14ComposedLayoutINS4_7SwizzleILi2ELi4ELi3EEENS4_18smem_ptr_flag_bitsILi8EEENST_INS5_IJNSA_ILi8EEESH_EEENS5_IJSH_SB_EEEEEEEvNS4_8identityENS4_13SM90_TMA_LOADES1B_vS1C_EENS_8epilogue10collective6detail29Sm90TmaWarpSpecializedAdapterINS1G_15DefaultEpilogueISJ_SK_SK_NS1F_6thread17LinearCombinationISJ_Li1EffLNS1K_9ScaleType4KindE0ELNS_15FloatRoundStyleE2ESJ_EENS1_15EpilogueDefaultEEEEEvvEEEEvNT_6ParamsE:
        .type           _ZN7cutlass13device_kernelINS_4gemm6kernel13GemmUniversalIN4cute5tupleIJiiiiEEENS1_10collective13CollectiveMmaINS1_37MainloopSm90TmaGmmaWarpSpecializedFP8ILi3ENS5_IJNS4_1CILi1EEENSA_ILi2EEESB_EEENS1_35KernelTmaWarpSpecializedCooperativeEEENS5_IJNSA_ILi256EEENSA_ILi64EEESH_EEENS_12float_e5m2_tENS5_IJlSB_lEEESJ_SK_NS4_8TiledMMAINS4_8MMA_AtomIJNS4_4SM904GMMA30MMA_64x64x32_F32E5M2E5M2_SS_TNILNSO_7ScaleInE1ELSQ_1EEEEEENS4_6LayoutINS5_IJSC_SB_SB_EEENS5_IJSB_NSA_ILi0EEESV_EEEEENS5_IJNS4_10UnderscoreESY_SY_EEEEENS4_23SM90_TMA_LOAD_MULTICASTENS4_14ComposedLayoutINS4_7SwizzleILi2ELi4ELi3EEENS4_18smem_ptr_flag_bitsILi8EEENST_INS5_IJNSA_ILi8EEESH_EEENS5_IJSH_SB_EEEEEEEvNS4_8identityENS4_13SM90_TMA_LOADES1B_vS1C_EENS_8epilogue10collective6detail29Sm90TmaWarpSpecializedAdapterINS1G_15DefaultEpilogueISJ_SK_SK_NS1F_6thread17LinearCombinationISJ_Li1EffLNS1K_9ScaleType4KindE0ELNS_15FloatRoundStyleE2ESJ_EENS1_15EpilogueDefaultEEEEEvvEEEEvNT_6ParamsE,@function
        .size           _ZN7cutlass13device_kernelINS_4gemm6kernel13GemmUniversalIN4cute5tupleIJiiiiEEENS1_10collective13CollectiveMmaINS1_37MainloopSm90TmaGmmaWarpSpecializedFP8ILi3ENS5_IJNS4_1CILi1EEENSA_ILi2EEESB_EEENS1_35KernelTmaWarpSpecializedCooperativeEEENS5_IJNSA_ILi256EEENSA_ILi64EEESH_EEENS_12float_e5m2_tENS5_IJlSB_lEEESJ_SK_NS4_8TiledMMAINS4_8MMA_AtomIJNS4_4SM904GMMA30MMA_64x64x32_F32E5M2E5M2_SS_TNILNSO_7ScaleInE1ELSQ_1EEEEEENS4_6LayoutINS5_IJSC_SB_SB_EEENS5_IJSB_NSA_ILi0EEESV_EEEEENS5_IJNS4_10UnderscoreESY_SY_EEEEENS4_23SM90_TMA_LOAD_MULTICASTENS4_14ComposedLayoutINS4_7SwizzleILi2ELi4ELi3EEENS4_18smem_ptr_flag_bitsILi8EEENST_INS5_IJNSA_ILi8EEESH_EEENS5_IJSH_SB_EEEEEEEvNS4_8identityENS4_13SM90_TMA_LOADES1B_vS1C_EENS_8epilogue10collective6detail29Sm90TmaWarpSpecializedAdapterINS1G_15DefaultEpilogueISJ_SK_SK_NS1F_6thread17LinearCombinationISJ_Li1EffLNS1K_9ScaleType4KindE0ELNS_15FloatRoundStyleE2ESJ_EENS1_15EpilogueDefaultEEEEEvvEEEEvNT_6ParamsE,(.L_x_204 - _ZN7cutlass13device_kernelINS_4gemm6kernel13GemmUniversalIN4cute5tupleIJiiiiEEENS1_10collective13CollectiveMmaINS1_37MainloopSm90TmaGmmaWarpSpecializedFP8ILi3ENS5_IJNS4_1CILi1EEENSA_ILi2EEESB_EEENS1_35KernelTmaWarpSpecializedCooperativeEEENS5_IJNSA_ILi256EEENSA_ILi64EEESH_EEENS_12float_e5m2_tENS5_IJlSB_lEEESJ_SK_NS4_8TiledMMAINS4_8MMA_AtomIJNS4_4SM904GMMA30MMA_64x64x32_F32E5M2E5M2_SS_TNILNSO_7ScaleInE1ELSQ_1EEEEEENS4_6LayoutINS5_IJSC_SB_SB_EEENS5_IJSB_NSA_ILi0EEESV_EEEEENS5_IJNS4_10UnderscoreESY_SY_EEEEENS4_23SM90_TMA_LOAD_MULTICASTENS4_14ComposedLayoutINS4_7SwizzleILi2ELi4ELi3EEENS4_18smem_ptr_flag_bitsILi8EEENST_INS5_IJNSA_ILi8EEESH_EEENS5_IJSH_SB_EEEEEEEvNS4_8identityENS4_13SM90_TMA_LOADES1B_vS1C_EENS_8epilogue10collective6detail29Sm90TmaWarpSpecializedAdapterINS1G_15DefaultEpilogueISJ_SK_SK_NS1F_6thread17LinearCombinationISJ_Li1EffLNS1K_9ScaleType4KindE0ELNS_15FloatRoundStyleE2ESJ_EENS1_15EpilogueDefaultEEEEEvvEEEEvNT_6ParamsE)
        .other          _ZN7cutlass13device_kernelINS_4gemm6kernel13GemmUniversalIN4cute5tupleIJiiiiEEENS1_10collective13CollectiveMmaINS1_37MainloopSm90TmaGmmaWarpSpecializedFP8ILi3ENS5_IJNS4_1CILi1EEENSA_ILi2EEESB_EEENS1_35KernelTmaWarpSpecializedCooperativeEEENS5_IJNSA_ILi256EEENSA_ILi64EEESH_EEENS_12float_e5m2_tENS5_IJlSB_lEEESJ_SK_NS4_8TiledMMAINS4_8MMA_AtomIJNS4_4SM904GMMA30MMA_64x64x32_F32E5M2E5M2_SS_TNILNSO_7ScaleInE1ELSQ_1EEEEEENS4_6LayoutINS5_IJSC_SB_SB_EEENS5_IJSB_NSA_ILi0EEESV_EEEEENS5_IJNS4_10UnderscoreESY_SY_EEEEENS4_23SM90_TMA_LOAD_MULTICASTENS4_14ComposedLayoutINS4_7SwizzleILi2ELi4ELi3EEENS4_18smem_ptr_flag_bitsILi8EEENST_INS5_IJNSA_ILi8EEESH_EEENS5_IJSH_SB_EEEEEEEvNS4_8identityENS4_13SM90_TMA_LOADES1B_vS1C_EENS_8epilogue10collective6detail29Sm90TmaWarpSpecializedAdapterINS1G_15DefaultEpilogueISJ_SK_SK_NS1F_6thread17LinearCombinationISJ_Li1EffLNS1K_9ScaleType4KindE0ELNS_15FloatRoundStyleE2ESJ_EENS1_15EpilogueDefaultEEEEEvvEEEEvNT_6ParamsE,@"STO_CUDA_ENTRY STV_DEFAULT"
_ZN7cutlass13device_kernelINS_4gemm6kernel13GemmUniversalIN4cute5tupleIJiiiiEEENS1_10collective13CollectiveMmaINS1_37MainloopSm90TmaGmmaWarpSpecializedFP8ILi3ENS5_IJNS4_1CILi1EEENSA_ILi2EEESB_EEENS1_35KernelTmaWarpSpecializedCooperativeEEENS5_IJNSA_ILi256EEENSA_ILi64EEESH_EEENS_12float_e5m2_tENS5_IJlSB_lEEESJ_SK_NS4_8TiledMMAINS4_8MMA_AtomIJNS4_4SM904GMMA30MMA_64x64x32_F32E5M2E5M2_SS_TNILNSO_7ScaleInE1ELSQ_1EEEEEENS4_6LayoutINS5_IJSC_SB_SB_EEENS5_IJSB_NSA_ILi0EEESV_EEEEENS5_IJNS4_10UnderscoreESY_SY_EEEEENS4_23SM90_TMA_LOAD_MULTICASTENS4_14ComposedLayoutINS4_7SwizzleILi2ELi4ELi3EEENS4_18smem_ptr_flag_bitsILi8EEENST_INS5_IJNSA_ILi8EEESH_EEENS5_IJSH_SB_EEEEEEEvNS4_8identityENS4_13SM90_TMA_LOADES1B_vS1C_EENS_8epilogue10collective6detail29Sm90TmaWarpSpecializedAdapterINS1G_15DefaultEpilogueISJ_SK_SK_NS1F_6thread17LinearCombinationISJ_Li1EffLNS1K_9ScaleType4KindE0ELNS_15FloatRoundStyleE2ESJ_EENS1_15EpilogueDefaultEEEEEvvEEEEvNT_6ParamsE:
[----:B------:R-:W-:Y:S01]  /*0000*/  LDC R1, c[0x0][0x28] ;  /* 0x00000a00ff017b82 */ /* 0x000fe20000000800 */
[----:B------:R-:W0:Y:S01]  /*0010*/  S2R R0, SR_TID.X ;  /* 0x0000000000007919 */ /* 0x000e220000002100 */
[----:B------:R-:W-:Y:S01]  /*0020*/  ELECT P0, URZ, PT ;  /* 0x00000000003f782f */ /* 0x000fe20003800000 */
[----:B------:R-:W-:Y:S01]  /*0030*/  BSSY B0, `(.L_x_0) ;  /* 0x000000f000007945 */ /* 0x000fe20003800000 */
[--C-:B0-----:R-:W-:Y:S02]  /*0040*/  SHF.R.U32.HI R2, RZ, 0x5, R0.reuse ;  /* 0x00000005ff027819 */ /* 0x101fe40000011600 */
[----:B------:R-:W-:-:S03]  /*0050*/  SHF.R.U32.HI R3, RZ, 0x7, R0 ;  /* 0x00000007ff037819 */ /* 0x000fc60000011600 */
[----:B------:R-:W0:Y:S04]  /*0060*/  SHFL.IDX PT, R6, R2, RZ, 0x1f ;  /* 0x00001fff02067589 */ /* 0x000e2800000e0000 */
[----:B------:R1:W2:Y:S01]  /*0070*/  SHFL.IDX PT, R4, R3, RZ, 0x1f ;  /* 0x00001fff03047589 */ /* 0x0002a200000e0000 */
[----:B0-----:R-:W-:-:S13]  /*0080*/  ISETP.NE.OR P0, PT, R6, RZ, !P0 ;  /* 0x000000ff0600720c */ /* 0x001fda0004705670 */
[----:B-12---:R-:W-:Y:S05]  /*0090*/  @P0 BRA `(.L_x_1) ;  /* 0x0000000000200947 */ /* 0x006fea0003800000 */
[----:B------:R-:W-:Y:S02]  /*00a0*/  ULDC.64 UR4, c[0x0][0x198] ;  /* 0x0000660000047ab9 */ /* 0x000fe40000000a00 */
[----:B------:R-:W-:Y:S02]  /*00b0*/  UIADD3 UR6, UP0, UR4, 0xf0, URZ ;  /* 0x000000f004067890 */ /* 0x000fe4000ff1e03f */
[----:B------:R-:W-:Y:S02]  /*00c0*/  UIADD3 UR4, UP1, UR4, 0x1f0, URZ ;  /* 0x000001f004047890 */ /* 0x000fe4000ff3e03f */
[----:B------:R-:W-:Y:S02]  /*00d0*/  UIADD3.X UR7, URZ, UR5, URZ, UP0, !UPT ;  /* 0x000000053f077290 */ /* 0x000fe400087fe43f */
[----:B------:R-:W-:-:S07]  /*00e0*/  UIADD3.X UR5, URZ, UR5, URZ, UP1, !UPT ;  /* 0x000000053f057290 */ /* 0x000fce0008ffe43f */
[----:B------:R0:W-:Y:S02]  /*00f0*/  UTMACCTL.PF [UR6] ;  /* 0x00000000060079b9 */ /* 0x0001e40008040000 */
[----:B------:R0:W-:Y:S02]  /*0100*/  UTMACCTL.PF [UR4] ;  /* 0x00000000040079b9 */ /* 0x0001e40008040000 */
[----:B0-----:R-:W-:Y:S01]  /*0110*/  NOP ;  /* 0x0000000000007918 */ /* 0x001fe20000000000 */
.L_x_1:
[----:B------:R-:W-:Y:S05]  /*0120*/  BSYNC B0 ;  /* 0x0000000000007941 */ /* 0x000fea0003800000 */
.L_x_0:
[----:B------:R-:W0:Y:S02]  /*0130*/  SHFL.IDX PT, R3, R2, RZ, 0x1f ;  /* 0x00001fff02037589 */ /* 0x000e2400000e0000 */
[----:B0-----:R-:W-:-:S13]  /*0140*/  ISETP.NE.AND P0, PT, R3, RZ, PT ;  /* 0x000000ff0300720c */ /* 0x001fda0003f05270 */
[----:B------:R-:W-:Y:S05]  /*0150*/  @P0 BRA `(.L_x_2) ;  /* 0x0000000000500947 */ /* 0x000fea0003800000 */
[----:B------:R-:W0:Y:S01]  /*0160*/  S2UR UR8, SR_CgaCtaId ;  /* 0x00000000000879c3 */ /* 0x000e220000008800 */
[----:B------:R-:W-:Y:S01]  /*0170*/  UMOV UR4, 0x400 ;  /* 0x0000040000047882 */ /* 0x000fe20000000000 */
[----:B------:R-:W-:Y:S01]  /*0180*/  UMOV UR5, 0x1 ;  /* 0x0000000100057882 */ /* 0x000fe20000000000 */
[----:B------:R-:W-:Y:S01]  /*0190*/  UMOV UR6, 0x4 ;  /* 0x0000000400067882 */ /* 0x000fe20000000000 */
[----:B------:R-:W-:Y:S01]  /*01a0*/  ELECT P0, URZ, PT ;  /* 0x00000000003f782f */ /* 0x000fe20003800000 */
[----:B------:R-:W-:-:S04]  /*01b0*/  UIADD3 UR6, -UR6, 0x100000, URZ ;  /* 0x0010000006067890 */ /* 0x000fc8000fffe13f */
[----:B------:R-:W-:Y:S02]  /*01c0*/  USHF.L.U32 UR7, UR6, 0xb, URZ ;  /* 0x0000000b06077899 */ /* 0x000fe4000800063f */
[----:B------:R-:W-:Y:S02]  /*01d0*/  USHF.L.U32 UR6, UR6, 0x1, URZ ;  /* 0x0000000106067899 */ /* 0x000fe4000800063f */
[----:B0-----:R-:W-:Y:S02]  /*01e0*/  ULEA UR8, UR8, UR4, 0x18 ;  /* 0x0000000408087291 */ /* 0x001fe4000f8ec03f */
[----:B------:R-:W-:-:S04]  /*01f0*/  UIADD3 UR4, -UR5, 0x100000, URZ ;  /* 0x0010000005047890 */ /* 0x000fc8000fffe13f */
[----:B------:R-:W-:Y:S02]  /*0200*/  USHF.L.U32 UR5, UR4, 0xb, URZ ;  /* 0x0000000b04057899 */ /* 0x000fe4000800063f */
[----:B------:R-:W-:Y:S01]  /*0210*/  USHF.L.U32 UR4, UR4, 0x1, URZ ;  /* 0x0000000104047899 */ /* 0x000fe2000800063f */
[----:B------:R-:W0:Y:S11]  /*0220*/  FENCE.VIEW.ASYNC.S ;  /* 0x00000000000073c6 */ /* 0x000e360000000000 */
[----:B0-----:R0:W1:Y:S01]  /*0230*/  SYNCS.EXCH.64 URZ, [UR8], UR4 ;  /* 0x00000004083f75b2 */ /* 0x0010620008000100 */
[----:B------:R0:W2:Y:S01]  /*0240*/  SYNCS.EXCH.64 URZ, [UR8+0x18], UR6 ;  /* 0x00001806083f75b2 */ /* 0x0000a20008000100 */
[----:B------:R0:W3:Y:S01]  /*0250*/  SYNCS.EXCH.64 URZ, [UR8+0x8], UR4 ;  /* 0x00000804083f75b2 */ /* 0x0000e20008000100 */
[----:B------:R0:W4:Y:S01]  /*0260*/  SYNCS.EXCH.64 URZ, [UR8+0x20], UR6 ;  /* 0x00002006083f75b2 */ /* 0x0001220008000100 */
[----:B------:R0:W0:Y:S01]  /*0270*/  SYNCS.EXCH.64 URZ, [UR8+0x10], UR4 ;  /* 0x00001004083f75b2 */ /* 0x0000220008000100 */
[----:B------:R0:W0:Y:S01]  /*0280*/  SYNCS.EXCH.64 URZ, [UR8+0x28], UR6 ;  /* 0x00002806083f75b2 */ /* 0x0000220008000100 */
[----:B------:R-:W-:Y:S01]  /*0290*/  NOP ;  /* 0x0000000000007918 */ /* 0x000fe20000000000 */
.L_x_2:
[----:B------:R-:W5:Y:S01]  /*02a0*/  SHFL.IDX PT, R2, R2, RZ, 0x1f ;  /* 0x00001fff02027589 */ /* 0x000f6200000e0000 */
[----:B------:R-:W-:Y:S01]  /*02b0*/  SHF.R.S32.HI R5, RZ, 0x1f, R0 ;  /* 0x0000001fff057819 */ /* 0x000fe20000011400 */
[----:B0-----:R-:W0:Y:S01]  /*02c0*/  S2UR UR8, SR_CTAID.X ;  /* 0x00000000000879c3 */ /* 0x001e220000002500 */
[----:B------:R-:W-:Y:S01]  /*02d0*/  ELECT P0, URZ, PT ;  /* 0x00000000003f782f */ /* 0x000fe20003800000 */
[----:B------:R-:W1:Y:S01]  /*02e0*/  S2R R8, SR_CTAID.Y ;  /* 0x0000000000087919 */ /* 0x000e620000002600 */
[----:B------:R-:W-:Y:S01]  /*02f0*/  LEA.HI R5, R5, R0, RZ, 0x7 ;  /* 0x0000000005057211 */ /* 0x000fe200078f38ff */
[----:B------:R-:W-:Y:S01]  /*0300*/  ULDC UR4, c[0x0][0x154] ;  /* 0x0000550000047ab9 */ /* 0x000fe20000000800 */
[----:B------:R-:W-:Y:S01]  /*0310*/  NOP ;  /* 0x0000000000007918 */ /* 0x000fe20000000000 */
[----:B------:R-:W-:Y:S01]  /*0320*/  NOP ;  /* 0x0000000000007918 */ /* 0x000fe20000000000 */
[----:B------:R-:W-:Y:S01]  /*0330*/  LOP3.LUT R5, R5, 0xffffff80, RZ, 0xc0, !PT ;  /* 0xffffff8005057812 */ /* 0x000fe200078ec0ff */
[----:B------:R-:W2:Y:S04]  /*0340*/  LDC R14, c[0x0][0x140] ;  /* 0x00005000ff0e7b82 */ /* 0x000ea80000000800 */
[----:B------:R-:W-:-:S04]  /*0350*/  IMAD.IADD R5, R0, 0x1, -R5 ;  /* 0x0000000100057824 */ /* 0x000fc800078e0a05 */
[----:B------:R-:W3:Y:S01]  /*0360*/  LDC R19, c[0x0][0x148] ;  /* 0x00005200ff137b82 */ /* 0x000ee20000000800 */
[----:B------:R-:W-:Y:S02]  /*0370*/  SHF.R.S32.HI R10, RZ, 0x1f, R5 ;  /* 0x0000001fff0a7819 */ /* 0x000fe40000011405 */
[----:B------:R-:W-:Y:S02]  /*0380*/  LOP3.LUT P2, RZ, R5, 0x7, RZ, 0xc0, !PT ;  /* 0x0000000705ff7812 */ /* 0x000fe4000784c0ff */
[----:B------:R-:W-:Y:S02]  /*0390*/  LEA.HI R10, R10, R5, RZ, 0x3 ;  /* 0x000000050a0a7211 */ /* 0x000fe400078f18ff */
[----:B-----5:R-:W-:Y:S01]  /*03a0*/  ISETP.NE.OR P0, PT, R2, RZ, !P0 ;  /* 0x000000ff0200720c */ /* 0x020fe20004705670 */
[----:B------:R-:W5:Y:S01]  /*03b0*/  LDC R12, c[0x0][0x144] ;  /* 0x00005100ff0c7b82 */ /* 0x000f620000000800 */
[--C-:B------:R-:W-:Y:S02]  /*03c0*/  SHF.R.S32.HI R2, RZ, 0x3, R10.reuse ;  /* 0x00000003ff027819 */ /* 0x100fe4000001140a */
[----:B------:R-:W-:-:S02]  /*03d0*/  SHF.R.S32.HI R7, RZ, 0x1f, R10 ;  /* 0x0000001fff077819 */ /* 0x000fc4000001140a */
[----:B------:R-:W-:Y:S02]  /*03e0*/  SHF.R.S32.HI R10, RZ, 0x1f, R3 ;  /* 0x0000001fff0a7819 */ /* 0x000fe40000011403 */
[----:B------:R-:W-:Y:S02]  /*03f0*/  LEA.HI R7, R7, R2, RZ, 0x2 ;  /* 0x0000000207077211 */ /* 0x000fe400078f10ff */
[----:B------:R-:W-:Y:S02]  /*0400*/  LEA.HI R10, R10, R3, RZ, 0x2 ;  /* 0x000000030a0a7211 */ /* 0x000fe400078f10ff */
[----:B------:R-:W-:Y:S01]  /*0410*/  LOP3.LUT R7, R7, 0xfffffffc, RZ, 0xc0, !PT ;  /* 0xfffffffc07077812 */ /* 0x000fe200078ec0ff */
[----:B------:R-:W-:Y:S01]  /*0420*/  VOTEU.ALL UP0, P0 ;  /* 0x00000000003f7886 */ /* 0x000fe20000000000 */
[----:B-1----:R-:W-:Y:S01]  /*0430*/  I2FP.F32.U32 R11, R8 ;  /* 0x00000008000b7245 */ /* 0x002fe20000201000 */
[----:B------:R-:W-:Y:S01]  /*0440*/  VOTEU.ALL UP1, P0 ;  /* 0x00000000003f7886 */ /* 0x000fe20000020000 */
[----:B------:R-:W-:Y:S01]  /*0450*/  LOP3.LUT R10, R10, 0x3ffffffc, RZ, 0xc0, !PT ;  /* 0x3ffffffc0a0a7812 */ /* 0x000fe200078ec0ff */
[----:B------:R-:W-:Y:S01]  /*0460*/  IMAD.IADD R7, R2, 0x1, -R7 ;  /* 0x0000000102077824 */ /* 0x000fe200078e0a07 */
[----:B------:R-:W1:Y:S01]  /*0470*/  @!UP0 S2UR UR7, SR_CgaCtaId ;  /* 0x00000000000789c3 */ /* 0x000e620000008800 */
[----:B0-----:R-:W-:Y:S01]  /*0480*/  I2FP.F32.U32 R2, UR8 ;  /* 0x0000000800027c45 */ /* 0x001fe20008201000 */
[----:B------:R-:W-:Y:S01]  /*0490*/  FMUL R13, R11, UR4 ;  /* 0x000000040b0d7c20 */ /* 0x000fe20008400000 */
[----:B------:R-:W-:Y:S01]  /*04a0*/  ULDC UR4, c[0x0][0x150] ;  /* 0x0000540000047ab9 */ /* 0x000fe20000000800 */
[----:B------:R-:W-:Y:S01]  /*04b0*/  IMAD.IADD R10, R3, 0x1, -R10 ;  /* 0x00000001030a7824 */ /* 0x000fe200078e0a0a */
[----:B------:R-:W-:Y:S01]  /*04c0*/  SHF.R.S32.HI R3, RZ, 0x1f, R6 ;  /* 0x0000001fff037819 */ /* 0x000fe20000011406 */
[----:B------:R-:W-:Y:S01]  /*04d0*/  FMUL R11, R2, UR4 ;  /* 0x00000004020b7c20 */ /* 0x000fe20008400000 */
[----:B------:R-:W-:Y:S01]  /*04e0*/  UMOV UR4, 0x20 ;  /* 0x0000002000047882 */ /* 0x000fe20000000000 */
[----:B------:R-:W0:Y:S01]  /*04f0*/  F2I.U32.TRUNC.NTZ R13, R13 ;  /* 0x0000000d000d7305 */ /* 0x000e22000020f000 */
[----:B------:R-:W-:Y:S01]  /*0500*/  LEA.HI R3, R3, R6, RZ, 0x2 ;  /* 0x0000000603037211 */ /* 0x000fe200078f10ff */
[----:B------:R-:W-:Y:S01]  /*0510*/  IMAD R7, R10, 0x4, R7 ;  /* 0x000000040a077824 */ /* 0x000fe200078e0207 */
[----:B------:R-:W-:Y:S01]  /*0520*/  @!UP0 UMOV UR6, 0x400 ;  /* 0x0000040000068882 */ /* 0x000fe20000000000 */
[----:B------:R-:W-:-:S04]  /*0530*/  @!UP0 UIADD3 UR4, -UR4, 0x100000, URZ ;  /* 0x0010000004048890 */ /* 0x000fc8000fffe13f */
[----:B------:R-:W-:Y:S02]  /*0540*/  @!UP0 USHF.L.U32 UR5, UR4, 0xb, URZ ;  /* 0x0000000b04058899 */ /* 0x000fe4000800063f */
[----:B------:R-:W-:Y:S01]  /*0550*/  @!UP0 USHF.L.U32 UR4, UR4, 0x1, URZ ;  /* 0x0000000104048899 */ /* 0x000fe2000800063f */
[----:B------:R-:W-:Y:S01]  /*0560*/  LOP3.LUT R3, R3, 0xfffffffc, RZ, 0xc0, !PT ;  /* 0xfffffffc03037812 */ /* 0x000fe200078ec0ff */
[C---:B------:R-:W-:Y:S01]  /*0570*/  IMAD.SHL.U32 R2, R7.reuse, 0x4, RZ ;  /* 0x0000000407027824 */ /* 0x040fe200078e00ff */
[----:B--2---:R-:W-:Y:S01]  /*0580*/  ISETP.EQ.U32.AND P3, PT, R14, 0x1, PT ;  /* 0x000000010e00780c */ /* 0x004fe20003f62070 */
[----:B------:R-:W2:Y:S01]  /*0590*/  F2I.U32.TRUNC.NTZ R11, R11 ;  /* 0x0000000b000b7305 */ /* 0x000ea2000020f000 */
[----:B------:R-:W-:Y:S02]  /*05a0*/  VIADD R10, R4, 0xffffffff ;  /* 0xffffffff040a7836 */ /* 0x000fe40000000000 */
[----:B------:R-:W-:Y:S01]  /*05b0*/  IMAD.IADD R6, R6, 0x1, -R3 ;  /* 0x0000000106067824 */ /* 0x000fe200078e0a03 */
[----:B------:R-:W-:-:S02]  /*05c0*/  LOP3.LUT R5, R7, 0xc, R2, 0x78, !PT ;  /* 0x0000000c07057812 */ /* 0x000fc400078e7802 */
[----:B------:R-:W-:Y:S01]  /*05d0*/  ISETP.GE.U32.AND P5, PT, R10, 0x2, PT ;  /* 0x000000020a00780c */ /* 0x000fe20003fa6070 */
[----:B0-----:R-:W-:Y:S01]  /*05e0*/  IMAD.MOV R20, RZ, RZ, -R13 ;  /* 0x000000ffff147224 */ /* 0x001fe200078e0a0d */
[----:B-1----:R-:W-:Y:S01]  /*05f0*/  @!UP0 ULEA UR6, UR7, UR6, 0x18 ;  /* 0x0000000607068291 */ /* 0x002fe2000f8ec03f */
[C---:B------:R-:W-:Y:S01]  /*0600*/  ISETP.NE.AND P1, PT, R6.reuse, 0x3, PT ;  /* 0x000000030600780c */ /* 0x040fe20003f25270 */
[----:B------:R-:W-:Y:S01]  /*0610*/  VOTEU.ALL UP0, P0 ;  /* 0x00000000003f7886 */ /* 0x000fe20000000000 */
[----:B---3--:R-:W-:Y:S01]  /*0620*/  IMAD R2, R19, R20, R8 ;  /* 0x0000001413027224 */ /* 0x008fe200078e0208 */
[----:B------:R-:W-:Y:S02]  /*0630*/  ISETP.LT.U32.AND P0, PT, R5, 0x2, !P2 ;  /* 0x000000020500780c */ /* 0x000fe40005701070 */
[----:B------:R-:W-:Y:S01]  /*0640*/  ISETP.EQ.OR P1, PT, R6, RZ, !P1 ;  /* 0x000000ff0600720c */ /* 0x000fe20004f22670 */
[----:B--2---:R-:W-:Y:S01]  /*0650*/  IMAD.MOV R11, RZ, RZ, -R11 ;  /* 0x000000ffff0b7224 */ /* 0x004fe200078e0a0b */
[----:B------:R-:W-:-:S02]  /*0660*/  ISETP.NE.AND P4, PT, R2, R5, PT ;  /* 0x000000050200720c */ /* 0x000fc40003f85270 */
[----:B------:R-:W-:Y:S01]  /*0670*/  ISETP.EQ.AND P1, PT, R4, RZ, P1 ;  /* 0x000000ff0400720c */ /* 0x000fe20000f22270 */
[----:B-----5:R-:W-:Y:S01]  /*0680*/  IMAD R11, R12, R11, UR8 ;  /* 0x000000080c0b7e24 */ /* 0x020fe2000f8e020b */
[----:B------:R-:W-:Y:S01]  /*0690*/  ISETP.NE.AND P2, PT, R4, RZ, PT ;  /* 0x000000ff0400720c */ /* 0x000fe20003f45270 */
[----:B------:R-:W0:Y:S02]  /*06a0*/  FENCE.VIEW.ASYNC.S ;  /* 0x00000000000073c6 */ /* 0x000e240000000000 */
[----:B0-----:R0:W1:Y:S01]  /*06b0*/  @!UP0 SYNCS.EXCH.64 URZ, [UR6+0x40], UR4 ;  /* 0x00004004063f85b2 */ /* 0x0010620008000100 */
[----:B------:R-:W-:Y:S02]  /*06c0*/  SEL R4, RZ, 0x1, !P1 ;  /* 0x00000001ff047807 */ /* 0x000fe40004800000 */
[----:B------:R-:W-:Y:S02]  /*06d0*/  ISETP.EQ.OR P4, PT, R11, RZ, !P4 ;  /* 0x000000ff0b00720c */ /* 0x000fe40006782670 */
[----:B------:R-:W-:-:S02]  /*06e0*/  SEL R4, R4, 0x2, P5 ;  /* 0x0000000204047807 */ /* 0x000fc40002800000 */
[----:B------:R-:W-:Y:S01]  /*06f0*/  PLOP3.LUT P0, PT, P0, P4, PT, 0x80, 0x0 ;  /* 0x000000000000781c */ /* 0x000fe20000709070 */
[----:B------:R0:W2:Y:S01]  /*0700*/  @!UP1 SYNCS.EXCH.64 URZ, [UR6+0x48], UR4 ;  /* 0x00004804063f95b2 */ /* 0x0000a20008000100 */
[----:B------:R-:W-:Y:S01]  /*0710*/  NOP ;  /* 0x0000000000007918 */ /* 0x000fe20000000000 */
[----:B------:R-:W-:Y:S10]  /*0720*/  @!P3 BRA `(.L_x_3) ;  /* 0x000000000008b947 */ /* 0x000ff40003800000 */
[----:B-12-4-:R-:W-:Y:S01]  /*0730*/  UCGABAR_ARV ;  /* 0x00000000000079c7 */ /* 0x016fe20008000000 */
[----:B------:R-:W-:Y:S05]  /*0740*/  BRA `(.L_x_4) ;  /* 0x0000000000047947 */ /* 0x000fea0003800000 */
.L_x_3:
[----:B-12-4-:R-:W-:Y:S01]  /*0750*/  NOP ;  /* 0x0000000000007918 */ /* 0x016fe20000000000 */
.L_x_4:
[----:B------:R-:W1:Y:S01]  /*0760*/  LDC R2, c[0x0][0x65c] ;  /* 0x00019700ff027b82 */ /* 0x000e620000000800 */
[----:B------:R-:W-:Y:S01]  /*0770*/  IMAD.MOV.U32 R3, RZ, RZ, RZ ;  /* 0x000000ffff037224 */ /* 0x000fe200078e00ff */
[----:B-1----:R-:W-:Y:S01]  /*0780*/  ISETP.NE.AND P4, PT, R2, 0x1, PT ;  /* 0x000000010200780c */ /* 0x002fe20003f85270 */
[----:B------:R-:W-:-:S12]  /*0790*/  IMAD.U32 R2, RZ, RZ, UR8 ;  /* 0x00000008ff027e24 */ /* 0x000fd8000f8e00ff */
[----:B------:R-:W1:Y:S01]  /*07a0*/  @P4 LDC R15, c[0x0][0x10] ;  /* 0x00000400ff0f4b82 */ /* 0x000e620000000800 */
[----:B------:R-:W-:Y:S02]  /*07b0*/  @P4 IMAD.MOV.U32 R9, RZ, RZ, RZ ;  /* 0x000000ffff094224 */ /* 0x000fe400078e00ff */
[----:B------:R-:W-:-:S05]  /*07c0*/  @P4 IMAD.MOV.U32 R7, RZ, RZ, RZ ;  /* 0x000000ffff074224 */ /* 0x000fca00078e00ff */
[----:B------:R-:W2:Y:S01]  /*07d0*/  @!P4 LDC R13, c[0x0][0xc] ;  /* 0x00000300ff0dcb82 */ /* 0x000ea20000000800 */
[----:B-1----:R-:W-:-:S04]  /*07e0*/  @P4 IMAD.WIDE.U32 R14, R15, UR8, R8 ;  /* 0x000000080f0e4c25 */ /* 0x002fc8000f8e0008 */
[----:B--2---:R-:W-:-:S04]  /*07f0*/  @!P4 IMAD.WIDE.U32 R12, R8, R13, R2 ;  /* 0x0000000d080cc225 */ /* 0x004fc800078e0002 */
[----:B------:R-:W-:Y:S02]  /*0800*/  @P4 IMAD.MOV.U32 R2, RZ, RZ, R14 ;  /* 0x000000ffff024224 */ /* 0x000fe400078e000e */
[----:B------:R-:W-:Y:S02]  /*0810*/  @P4 IMAD.IADD R3, R15, 0x1, R7 ;  /* 0x000000010f034824 */ /* 0x000fe400078e0207 */
[----:B------:R-:W-:Y:S02]  /*0820*/  @!P4 IMAD.MOV.U32 R2, RZ, RZ, R12 ;  /* 0x000000ffff02c224 */ /* 0x000fe400078e000c */
[----:B------:R-:W-:Y:S01]  /*0830*/  @!P4 IMAD.MOV.U32 R3, RZ, RZ, R13 ;  /* 0x000000ffff03c224 */ /* 0x000fe200078e000d */
[----:B------:R-:W-:Y:S06]  /*0840*/  @!P3 BRA `(.L_x_5) ;  /* 0x00000000000cb947 */ /* 0x000fec0003800000 */
[----:B------:R-:W-:Y:S01]  /*0850*/  UCGABAR_WAIT ;  /* 0x0000000000007dc7 */ /* 0x000fe20008000000 */
[----:B------:R-:W-:Y:S01]  /*0860*/  CCTL.IVALL ;  /* 0x00000000ff00798f */ /* 0x000fe20002000000 */
[----:B------:R-:W-:Y:S05]  /*0870*/  BRA `(.L_x_6) ;  /* 0x0000000000047947 */ /* 0x000fea0003800000 */
.L_x_5:
[----:B------:R-:W-:Y:S06]  /*0880*/  BAR.SYNC.DEFER_BLOCKING 0x0 ;  /* 0x0000000000007b1d */ /* 0x000fec0000010000 */
.L_x_6:
[----:B------:R-:W-:Y:S05]  /*0890*/  @!P2 BRA `(.L_x_7) ;  /* 0x0000007400e4a947 */ /* 0x000fea0003800000 */
[----:B------:R-:W-:-:S13]  /*08a0*/  ISETP.GT.U32.AND P1, PT, R10, 0x1, PT ;  /* 0x000000010a00780c */ /* 0x000fda0003f24070 */
[----:B0-----:R-:W-:Y:S05]  /*08b0*/  @P1 EXIT ;  /* 0x000000000000194d */ /* 0x001fea0003800000 */
[----:B------:R-:W-:Y:S01]  /*08c0*/  ULDC.64 UR4, c[0x0][0x650] ;  /* 0x0001940000047ab9 */ /* 0x000fe20000000a00 */
[----:B------:R-:W-:Y:S01]  /*08d0*/  PRMT R14, RZ, 0x7610, R14 ;  /* 0x00007610ff0e7816 */ /* 0x000fe2000000000e */
[----:B------:R-:W-:Y:S01]  /*08e0*/  IMAD.MOV.U32 R7, RZ, RZ, -0x1 ;  /* 0xffffffffff077424 */ /* 0x000fe200078e00ff */
[----:B------:R-:W-:Y:S01]  /*08f0*/  ISETP.GE.U32.AND P1, PT, R2, UR4, PT ;  /* 0x0000000402007c0c */ /* 0x000fe2000bf26070 */
[----:B------:R-:W-:Y:S02]  /*0900*/  IMAD.MOV.U32 R10, RZ, RZ, -0x1 ;  /* 0xffffffffff0a7424 */ /* 0x000fe400078e00ff */
[----:B------:R-:W-:Y:S01]  /*0910*/  IMAD.MOV.U32 R6, RZ, RZ, -0x1 ;  /* 0xffffffffff067424 */ /* 0x000fe200078e00ff */
[----:B------:R-:W-:-:S13]  /*0920*/  ISETP.GE.U32.AND.EX P1, PT, R3, UR5, PT, P1 ;  /* 0x0000000503007c0c */ /* 0x000fda000bf26110 */
[----:B------:R-:W-:Y:S05]  /*0930*/  @P1 BRA `(.L_x_8) ;  /* 0x0000000400281947 */ /* 0x000fea0003800000 */
[----:B------:R-:W0:Y:S01]  /*0940*/  LDC.64 R22, c[0x0][0x628] ;  /* 0x00018a00ff167b82 */ /* 0x000e220000000a00 */
[----:B------:R-:W-:Y:S02]  /*0950*/  IMAD.MOV.U32 R6, RZ, RZ, R2 ;  /* 0x000000ffff067224 */ /* 0x000fe400078e0002 */
[----:B------:R-:W-:-:S05]  /*0960*/  IMAD.MOV.U32 R7, RZ, RZ, R3 ;  /* 0x000000ffff077224 */ /* 0x000fca00078e0003 */
[----:B------:R-:W1:Y:S08]  /*0970*/  LDC R10, c[0x0][0x630] ;  /* 0x00018c00ff0a7b82 */ /* 0x000e700000000800 */
[----:B------:R-:W2:Y:S01]  /*0980*/  LDC.64 R24, c[0x0][0x620] ;  /* 0x00018800ff187b82 */ /* 0x000ea20000000a00 */
[----:B0-----:R-:W-:-:S04]  /*0990*/  ISETP.NE.U32.AND P1, PT, R22, RZ, PT ;  /* 0x000000ff1600720c */ /* 0x001fc80003f25070 */
[----:B------:R-:W-:-:S13]  /*09a0*/  ISETP.NE.AND.EX P1, PT, R23, RZ, PT, P1 ;  /* 0x000000ff1700720c */ /* 0x000fda0003f25310 */
[----:B-12---:R-:W-:Y:S05]  /*09b0*/  @!P1 BRA `(.L_x_9) ;  /* 0x0000000000289947 */ /* 0x006fea0003800000 */
[----:B------:R-:W0:Y:S02]  /*09c0*/  LDC R15, c[0x0][0x634] ;  /* 0x00018d00ff0f7b82 */ /* 0x000e240000000800 */
[----:B0-----:R-:W-:-:S05]  /*09d0*/  IADD3 R15, P1, R2, R15, RZ ;  /* 0x0000000f020f7210 */ /* 0x001fca0007f3e0ff */
[----:B------:R-:W-:-:S04]  /*09e0*/  IMAD.X R17, RZ, RZ, R3, P1 ;  /* 0x000000ffff117224 */ /* 0x000fc800008e0603 */
[----:B------:R-:W-:-:S04]  /*09f0*/  IMAD.WIDE.U32 R6, R17, R22, RZ ;  /* 0x0000001611067225 */ /* 0x000fc800078e00ff */
[----:B------:R-:W-:-:S04]  /*0a00*/  IMAD.WIDE.U32 R12, P1, R15, R23, R6 ;  /* 0x000000170f0c7225 */ /* 0x000fc80007820006 */
[----:B------:R-:W-:-:S04]  /*0a10*/  IMAD.WIDE.U32 R6, R15, R22, RZ ;  /* 0x000000160f067225 */ /* 0x000fc800078e00ff */
[----:B------:R-:W-:Y:S01]  /*0a20*/  IMAD.X R15, RZ, RZ, RZ, P1 ;  /* 0x000000ffff0f7224 */ /* 0x000fe200008e06ff */
[----:B------:R-:W-:Y:S01]  /*0a30*/  IADD3 RZ, P1, R7, R12, RZ ;  /* 0x0000000c07ff7210 */ /* 0x000fe20007f3e0ff */
[----:B------:R-:W-:-:S04]  /*0a40*/  IMAD.MOV.U32 R14, RZ, RZ, R13 ;  /* 0x000000ffff0e7224 */ /* 0x000fc800078e000d */
[----:B------:R-:W-:-:S08]  /*0a50*/  IMAD.WIDE.U32.X R6, R17, R23, R14, P1 ;  /* 0x0000001711067225 */ /* 0x000fd000008e040e */
.L_x_9:
[----:B------:R-:W0:Y:S01]  /*0a60*/  LDC.64 R22, c[0x0][0x640] ;  /* 0x00019000ff167b82 */ /* 0x000e220000000a00 */
[--C-:B------:R-:W-:Y:S01]  /*0a70*/  SHF.R.U64 R26, R6, R10, R7.reuse ;  /* 0x0000000a061a7219 */ /* 0x100fe20000001207 */
[----:B------:R-:W-:Y:S01]  /*0a80*/  IMAD R20, R19, R20, R8 ;  /* 0x0000001413147224 */ /* 0x000fe200078e0208 */
[----:B------:R-:W-:Y:S01]  /*0a90*/  SHF.R.U32.HI R6, RZ, R10, R7 ;  /* 0x0000000aff067219 */ /* 0x000fe20000011607 */
[----:B------:R-:W-:Y:S01]  /*0aa0*/  IMAD.MOV.U32 R19, RZ, RZ, 0x1 ;  /* 0x00000001ff137424 */ /* 0x000fe200078e00ff */
[----:B------:R-:W-:-:S03]  /*0ab0*/  IADD3 R9, P1, RZ, -R26, RZ ;  /* 0x8000001aff097210 */ /* 0x000fc60007f3e0ff */
[----:B------:R-:W1:Y:S02]  /*0ac0*/  LDC R12, c[0x0][0x618] ;  /* 0x00018600ff0c7b82 */ /* 0x000e640000000800 */
[----:B------:R-:W-:-:S04]  /*0ad0*/  IMAD.X R7, RZ, RZ, ~R6, P1 ;  /* 0x000000ffff077224 */ /* 0x000fc800008e0e06 */
[-C--:B------:R-:W-:Y:S02]  /*0ae0*/  IMAD R10, R7, R24.reuse, RZ ;  /* 0x00000018070a7224 */ /* 0x080fe400078e02ff */
[----:B------:R-:W2:Y:S01]  /*0af0*/  LDC R16, c[0x0][0x608] ;  /* 0x00018200ff107b82 */ /* 0x000ea20000000800 */
[----:B------:R-:W-:-:S04]  /*0b00*/  IMAD.WIDE.U32 R6, R9, R24, R2 ;  /* 0x0000001809067225 */ /* 0x000fc800078e0002 */
[----:B------:R-:W-:-:S03]  /*0b10*/  IMAD R9, R9, R25, R10 ;  /* 0x0000001909097224 */ /* 0x000fc600078e020a */
[----:B------:R-:W3:Y:S01]  /*0b20*/  LDC R18, c[0x0][0x658] ;  /* 0x00019600ff127b82 */ /* 0x000ee20000000800 */
[----:B------:R-:W-:Y:S01]  /*0b30*/  IMAD.IADD R7, R7, 0x1, R9 ;  /* 0x0000000107077824 */ /* 0x000fe200078e0209 */
[----:B0-----:R-:W-:Y:S01]  /*0b40*/  ISETP.NE.U32.AND P1, PT, R22, RZ, PT ;  /* 0x000000ff1600720c */ /* 0x001fe20003f25070 */
[----:B------:R-:W-:-:S03]  /*0b50*/  IMAD.MOV.U32 R9, RZ, RZ, -0x1 ;  /* 0xffffffffff097424 */ /* 0x000fc600078e00ff */
[----:B------:R-:W-:Y:S02]  /*0b60*/  ISETP.NE.AND.EX P1, PT, R23, RZ, PT, P1 ;  /* 0x000000ff1700720c */ /* 0x000fe40003f25310 */
[----:B------:R-:W0:Y:S01]  /*0b70*/  LDC R17, c[0x0][0x600] ;  /* 0x00018000ff117b82 */ /* 0x000e220000000800 */
[-CC-:B-1----:R-:W-:Y:S02]  /*0b80*/  SHF.R.U64 R14, R6, R12.reuse, R7.reuse ;  /* 0x0000000c060e7219 */ /* 0x182fe40000001207 */
[----:B------:R-:W-:-:S05]  /*0b90*/  SHF.R.U32.HI R7, RZ, R12, R7 ;  /* 0x0000000cff077219 */ /* 0x000fca0000011607 */
[----:B------:R-:W1:Y:S01]  /*0ba0*/  LDC R21, c[0x0][0x648] ;  /* 0x00019200ff157b82 */ /* 0x000e620000000800 */
[-CC-:B--2---:R-:W-:Y:S02]  /*0bb0*/  SHF.R.U64 R27, R14, R16.reuse, R7.reuse ;  /* 0x000000100e1b7219 */ /* 0x184fe40000001207 */
[----:B------:R-:W-:-:S05]  /*0bc0*/  SHF.R.U32.HI R7, RZ, R16, R7 ;  /* 0x00000010ff077219 */ /* 0x000fca0000011607 */
[----:B------:R-:W2:Y:S01]  /*0bd0*/  LDC R25, c[0x0][0x638] ;  /* 0x00018e00ff197b82 */ /* 0x000ea20000000800 */
[-C--:B---3--:R-:W-:Y:S02]  /*0be0*/  SHF.L.U32 R6, R9, R18.reuse, RZ ;  /* 0x0000001209067219 */ /* 0x088fe400000006ff */
[--C-:B------:R-:W-:Y:S02]  /*0bf0*/  SHF.R.U64 R16, R27, R18, R7.reuse ;  /* 0x000000121b107219 */ /* 0x100fe40000001207 */
[----:B------:R-:W-:Y:S02]  /*0c00*/  LOP3.LUT R10, RZ, R6, RZ, 0x33, !PT ;  /* 0x00000006ff0a7212 */ /* 0x000fe400078e33ff */
[----:B------:R-:W-:Y:S01]  /*0c10*/  SHF.R.U32.HI R7, RZ, R18, R7 ;  /* 0x00000012ff077219 */ /* 0x000fe20000011607 */
[----:B------:R-:W3:Y:S01]  /*0c20*/  LDC R24, c[0x0][0x610] ;  /* 0x00018400ff187b82 */ /* 0x000ee20000000800 */
[----:B------:R-:W-:Y:S01]  /*0c30*/  IMAD.MOV.U32 R6, RZ, RZ, R16 ;  /* 0x000000ffff067224 */ /* 0x000fe200078e0010 */
[----:B------:R-:W-:Y:S06]  /*0c40*/  @!P1 BRA `(.L_x_10) ;  /* 0x0000000000289947 */ /* 0x000fec0003800000 */
[----:B------:R-:W4:Y:S02]  /*0c50*/  LDC R13, c[0x0][0x64c] ;  /* 0x00019300ff0d7b82 */ /* 0x000f240000000800 */
[----:B----4-:R-:W-:-:S05]  /*0c60*/  IADD3 R13, P1, R16, R13, RZ ;  /* 0x0000000d100d7210 */ /* 0x010fca0007f3e0ff */
        /* <DEDUP_REMOVED lines=8> */
.L_x_10:
[----:B-1----:R-:W-:Y:S01]  /*0cf0*/  SHF.R.U64 R8, R6, R21, R7 ;  /* 0x0000001506087219 */ /* 0x002fe20000001207 */
[----:B0-----:R-:W-:Y:S01]  /*0d00*/  VIADD R9, R17, 0xffffffff ;  /* 0xffffffff11097836 */ /* 0x001fe20000000000 */
[----:B------:R-:W-:Y:S02]  /*0d10*/  SHF.L.U32 R6, R19, R18, RZ ;  /* 0x0000001213067219 */ /* 0x000fe400000006ff */
[----:B------:R-:W-:Y:S01]  /*0d20*/  LOP3.LUT R7, R27, R10, RZ, 0xc0, !PT ;  /* 0x0000000a1b077212 */ /* 0x000fe200078ec0ff */
[----:B------:R-:W-:Y:S01]  /*0d30*/  IMAD.MOV R10, RZ, RZ, -R8 ;  /* 0x000000ffff0a7224 */ /* 0x000fe200078e0a08 */
[----:B------:R-:W-:Y:S02]  /*0d40*/  SEL R11, R11, R20, !P4 ;  /* 0x000000140b0b7207 */ /* 0x000fe40006000000 */
[----:B------:R-:W-:Y:S01]  /*0d50*/  LOP3.LUT R9, R14, R9, RZ, 0xc0, !PT ;  /* 0x000000090e097212 */ /* 0x000fe200078ec0ff */
[----:B------:R-:W-:Y:S02]  /*0d60*/  IMAD R8, R6, R8, R7 ;  /* 0x0000000806087224 */ /* 0x000fe400078e0207 */
[----:B--2---:R-:W-:-:S02]  /*0d70*/  IMAD R6, R10, R25, R16 ;  /* 0x000000190a067224 */ /* 0x004fc400078e0210 */
[----:B---3--:R-:W-:Y:S02]  /*0d80*/  IMAD R11, R8, R24, R11 ;  /* 0x00000018080b7224 */ /* 0x008fe400078e020b */
[----:B------:R-:W-:Y:S02]  /*0d90*/  IMAD R6, R6, R17, R9 ;  /* 0x0000001106067224 */ /* 0x000fe400078e0209 */
[----:B------:R-:W-:-:S03]  /*0da0*/  IMAD.MOV.U32 R14, RZ, RZ, 0x1 ;  /* 0x00000001ff0e7424 */ /* 0x000fc600078e00ff */
[----:B------:R-:W-:Y:S02]  /*0db0*/  SEL R10, R6, R11, !P4 ;  /* 0x0000000b060a7207 */ /* 0x000fe40006000000 */
[----:B------:R-:W-:Y:S01]  /*0dc0*/  SEL R7, R11, R6, !P4 ;  /* 0x000000060b077207 */ /* 0x000fe20006000000 */
[----:B------:R-:W-:-:S07]  /*0dd0*/  IMAD.MOV.U32 R6, RZ, RZ, R26 ;  /* 0x000000ffff067224 */ /* 0x000fce00078e001a */
.L_x_8:
[----:B------:R-:W-:-:S08]  /*0de0*/  NOP ;  /* 0x0000000000007918 */ /* 0x000fd00000000000 */
[----:B------:R-:W0:Y:S02]  /*0df0*/  USETMAXREG.TRY_ALLOC.CTAPOOL UP0, 0xe8 ;  /* 0x000000e8000079c8 */ /* 0x000e240008000600 */
[----:B0-----:R-:W-:-:S13]  /*0e00*/  PLOP3.LUT P1, PT, PT, PT, UP0, 0x80, 0x0 ;  /* 0x000000000000781c */ /* 0x001fda0003f2f008 */
[----:B------:R-:W-:Y:S05]  /*0e10*/  @!P1 BRA `(.L_x_8) ;  /* 0xfffffffc00f09947 */ /* 0x000fea000383ffff */
[----:B------:R-:W-:Y:S01]  /*0e20*/  ULDC.64 UR4, c[0x0][0x598] ;  /* 0x0001660000047ab9 */ /* 0x000fe20000000a00 */
[----:B------:R-:W-:Y:S01]  /*0e30*/  ULDC.64 UR16, c[0x0][0x208] ;  /* 0x0000820000107ab9 */ /* 0x000fe20000000a00 */
[----:B------:R-:W-:-:S04]  /*0e40*/  ISETP.NE.U32.AND P1, PT, RZ, UR4, PT ;  /* 0x00000004ff007c0c */ /* 0x000fc8000bf25070 */
[----:B------:R-:W-:-:S13]  /*0e50*/  ISETP.NE.AND.EX P1, PT, RZ, UR5, PT, P1 ;  /* 0x00000005ff007c0c */ /* 0x000fda000bf25310 */
[----:B------:R-:W-:Y:S05]  /*0e60*/  @!P1 BRA `(.L_x_11) ;  /* 0x00000000001c9947 */ /* 0x000fea0003800000 */
[----:B------:R-:W0:Y:S02]  /*0e70*/  LDC.64 R8, c[0x0][0x598] ;  /* 0x00016600ff087b82 */ /* 0x000e240000000a00 */
[----:B0-----:R-:W2:Y:S02]  /*0e80*/  LDG.E.64 R8, desc[UR16][R8.64] ;  /* 0x0000001008087981 */ /* 0x001ea4000c1e1b00 */
[----:B--2---:R-:W-:-:S04]  /*0e90*/  ISETP.NE.U32.AND P1, PT, R8, RZ, PT ;  /* 0x000000ff0800720c */ /* 0x004fc80003f25070 */
[----:B------:R-:W-:-:S13]  /*0ea0*/  ISETP.NE.AND.EX P1, PT, R9, RZ, PT, P1 ;  /* 0x000000ff0900720c */ /* 0x000fda0003f25310 */
[----:B------:R-:W-:Y:S05]  /*0eb0*/  @!P1 BRA `(.L_x_11) ;  /* 0x0000000000089947 */ /* 0x000fea0003800000 */
[----:B------:R0:W5:Y:S01]  /*0ec0*/  LD.E R8, desc[UR16][R8.64] ;  /* 0x0000001008087980 */ /* 0x000162000c101900 */
[----:B------:R-:W-:Y:S05]  /*0ed0*/  BRA `(.L_x_12) ;  /* 0x0000000000207947 */ /* 0x000fea0003800000 */
.L_x_11:
[----:B------:R-:W-:Y:S02]  /*0ee0*/  ULDC.64 UR4, c[0x0][0x588] ;  /* 0x0001620000047ab9 */ /* 0x000fe40000000a00 */
[----:B------:R-:W-:-:S04]  /*0ef0*/  ISETP.NE.U32.AND P1, PT, RZ, UR4, PT ;  /* 0x00000004ff007c0c */ /* 0x000fc8000bf25070 */
[----:B------:R-:W-:-:S13]  /*0f00*/  ISETP.NE.AND.EX P1, PT, RZ, UR5, PT, P1 ;  /* 0x00000005ff007c0c */ /* 0x000fda000bf25310 */
[----:B------:R-:W-:Y:S05]  /*0f10*/  @!P1 BRA `(.L_x_13) ;  /* 0x00000000000c9947 */ /* 0x000fea0003800000 */
[----:B------:R-:W0:Y:S02]  /*0f20*/  LDC.64 R8, c[0x0][0x588] ;  /* 0x00016200ff087b82 */ /* 0x000e240000000a00 */
[----:B0-----:R1:W5:Y:S01]  /*0f30*/  LDG.E R8, desc[UR16][R8.64] ;  /* 0x0000001008087981 */ /* 0x001362000c1e1900 */
[----:B------:R-:W-:Y:S05]  /*0f40*/  BRA `(.L_x_12) ;  /* 0x0000000000047947 */ /* 0x000fea0003800000 */
.L_x_13:
[----:B------:R-:W2:Y:S02]  /*0f50*/  LDC R8, c[0x0][0x580] ;  /* 0x00016000ff087b82 */ /* 0x000ea40000000800 */
.L_x_12:
[----:B------:R-:W-:Y:S02]  /*0f60*/  ULDC.64 UR4, c[0x0][0x5a0] ;  /* 0x0001680000047ab9 */ /* 0x000fe40000000a00 */
[----:B------:R-:W-:-:S04]  /*0f70*/  ISETP.NE.U32.AND P1, PT, RZ, UR4, PT ;  /* 0x00000004ff007c0c */ /* 0x000fc8000bf25070 */
[----:B------:R-:W-:-:S13]  /*0f80*/  ISETP.NE.AND.EX P1, PT, RZ, UR5, PT, P1 ;  /* 0x00000005ff007c0c */ /* 0x000fda000bf25310 */
[----:B------:R-:W-:Y:S05]  /*0f90*/  @!P1 BRA `(.L_x_14) ;  /* 0x00000000001c9947 */ /* 0x000fea0003800000 */
[----:B------:R-:W3:Y:S02]  /*0fa0*/  LDC.64 R12, c[0x0][0x5a0] ;  /* 0x00016800ff0c7b82 */ /* 0x000ee40000000a00 */
[----:B---3--:R-:W3:Y:S02]  /*0fb0*/  LDG.E.64 R12, desc[UR16][R12.64] ;  /* 0x000000100c0c7981 */ /* 0x008ee4000c1e1b00 */
[----:B---3--:R-:W-:-:S04]  /*0fc0*/  ISETP.NE.U32.AND P1, PT, R12, RZ, PT ;  /* 0x000000ff0c00720c */ /* 0x008fc80003f25070 */
[----:B------:R-:W-:-:S13]  /*0fd0*/  ISETP.NE.AND.EX P1, PT, R13, RZ, PT, P1 ;  /* 0x000000ff0d00720c */ /* 0x000fda0003f25310 */
[----:B------:R-:W-:Y:S05]  /*0fe0*/  @!P1 BRA `(.L_x_14) ;  /* 0x0000000000089947 */ /* 0x000fea0003800000 */
[----:B01----:R0:W5:Y:S01]  /*0ff0*/  LD.E R9, desc[UR16][R12.64] ;  /* 0x000000100c097980 */ /* 0x003162000c101900 */
[----:B------:R-:W-:Y:S05]  /*1000*/  BRA `(.L_x_15) ;  /* 0x0000000000207947 */ /* 0x000fea0003800000 */
.L_x_14:
[----:B------:R-:W-:Y:S02]  /*1010*/  ULDC.64 UR4, c[0x0][0x590] ;  /* 0x0001640000047ab9 */ /* 0x000fe40000000a00 */
[----:B------:R-:W-:-:S04]  /*1020*/  ISETP.NE.U32.AND P1, PT, RZ, UR4, PT ;  /* 0x00000004ff007c0c */ /* 0x000fc8000bf25070 */
[----:B------:R-:W-:-:S13]  /*1030*/  ISETP.NE.AND.EX P1, PT, RZ, UR5, PT, P1 ;  /* 0x00000005ff007c0c */ /* 0x000fda000bf25310 */
[----:B------:R-:W-:Y:S05]  /*1040*/  @!P1 BRA `(.L_x_16) ;  /* 0x00000000000c9947 */ /* 0x000fea0003800000 */
[----:B------:R-:W0:Y:S02]  /*1050*/  LDC.64 R12, c[0x0][0x590] ;  /* 0x00016400ff0c7b82 */ /* 0x000e240000000a00 */
[----:B01----:R1:W5:Y:S01]  /*1060*/  LDG.E R9, desc[UR16][R12.64] ;  /* 0x000000100c097981 */ /* 0x003362000c1e1900 */
[----:B------:R-:W-:Y:S05]  /*1070*/  BRA `(.L_x_15) ;  /* 0x0000000000047947 */ /* 0x000fea0003800000 */
.L_x_16:
[----:B01----:R-:W3:Y:S02]  /*1080*/  LDC R9, c[0x0][0x584] ;  /* 0x00016100ff097b82 */ /* 0x003ee40000000800 */
.L_x_15:
[----:B------:R-:W-:-:S13]  /*1090*/  LOP3.LUT P1, RZ, R14, 0xff, RZ, 0xc0, !PT ;  /* 0x000000ff0eff7812 */ /* 0x000fda000782c0ff */
[----:B------:R-:W-:Y:S05]  /*10a0*/  @!P1 EXIT ;  /* 0x000000000000994d */ /* 0x000fea0003800000 */
[----:B------:R-:W-:Y:S01]  /*10b0*/  ULDC UR4, c[0x0][0x28c] ;  /* 0x0000a30000047ab9 */ /* 0x000fe20000000800 */
[----:B------:R-:W-:Y:S01]  /*10c0*/  LOP3.LUT R146, R4, 0x1, RZ, 0xfc, !PT ;  /* 0x0000000104927812 */ /* 0x000fe200078efcff */
[----:B------:R-:W-:-:S04]  /*10d0*/  UIADD3 UR4, UR4, 0x3f, URZ ;  /* 0x0000003f04047890 */ /* 0x000fc8000fffe03f */
[----:B------:R-:W-:-:S04]  /*10e0*/  USHF.R.S32.HI UR5, URZ, 0x1f, UR4 ;  /* 0x0000001f3f057899 */ /* 0x000fc80008011404 */
[----:B------:R-:W-:-:S03]  /*10f0*/  ULEA.HI UR5, UR5, UR4, URZ, 0x6 ;  /* 0x0000000405057291 */ /* 0x000fc6000f8f303f */
[----:B------:R-:W-:Y:S01]  /*1100*/  UMOV UR4, URZ ;  /* 0x0000003f00047c82 */ /* 0x000fe20008000000 */
[----:B------:R-:W-:-:S03]  /*1110*/  USHF.R.S32.HI UR9, URZ, 0x6, UR5 ;  /* 0x000000063f097899 */ /* 0x000fc60008011405 */
[----:B------:R-:W-:-:S09]  /*1120*/  UMOV UR5, URZ ;  /* 0x0000003f00057c82 */ /* 0x000fd20008000000 */
.L_x_171:
[----:B------:R-:W-:Y:S01]  /*1130*/  LOP3.LUT R11, R0, 0x80, RZ, 0xc0, !PT ;  /* 0x00000080000b7812 */ /* 0x000fe200078ec0ff */
[----:B------:R-:W4:Y:S01]  /*1140*/  S2UR UR13, SR_CgaCtaId ;  /* 0x00000000000d79c3 */ /* 0x000f220000008800 */
[----:B------:R-:W-:Y:S01]  /*1150*/  UMOV UR12, 0x400 ;  /* 0x00000400000c7882 */ /* 0x000fe20000000000 */
[----:B------:R-:W-:Y:S01]  /*1160*/  UMOV UR6, URZ ;  /* 0x0000003f00067c82 */ /* 0x000fe20008000000 */
[----:B------:R-:W-:Y:S01]  /*1170*/  SHF.R.U32.HI R11, RZ, 0x7, R11 ;  /* 0x00000007ff0b7819 */ /* 0x000fe2000001160b */
[----:B------:R-:W-:Y:S01]  /*1180*/  UMOV UR7, URZ ;  /* 0x0000003f00077c82 */ /* 0x000fe20008000000 */
[----:B------:R-:W-:Y:S01]  /*1190*/  UMOV UR18, UR5 ;  /* 0x0000000500127c82 */ /* 0x000fe20008000000 */
[----:B------:R-:W-:Y:S02]  /*11a0*/  CS2R R20, SRZ ;  /* 0x0000000000147805 */ /* 0x000fe4000001ff00 */
[----:B------:R-:W-:Y:S01]  /*11b0*/  CS2R R18, SRZ ;  /* 0x0000000000127805 */ /* 0x000fe2000001ff00 */
[----:B01---5:R-:W0:Y:S01]  /*11c0*/  LDC R12, c[0x0][0x28c] ;  /* 0x0000a300ff0c7b82 */ /* 0x023e220000000800 */
[----:B------:R-:W1:Y:S01]  /*11d0*/  SHFL.IDX PT, R11, R11, RZ, 0x1f ;  /* 0x00001fff0b0b7589 */ /* 0x000e6200000e0000 */
[----:B------:R-:W-:-:S02]  /*11e0*/  CS2R R22, SRZ ;  /* 0x0000000000167805 */ /* 0x000fc4000001ff00 */
[----:B------:R-:W-:Y:S02]  /*11f0*/  CS2R R88, SRZ ;  /* 0x0000000000587805 */ /* 0x000fe4000001ff00 */
[----:B------:R-:W-:Y:S02]  /*1200*/  CS2R R90, SRZ ;  /* 0x00000000005a7805 */ /* 0x000fe4000001ff00 */
[----:B------:R-:W-:Y:S02]  /*1210*/  CS2R R92, SRZ ;  /* 0x00000000005c7805 */ /* 0x000fe4000001ff00 */
[----:B------:R-:W-:Y:S02]  /*1220*/  CS2R R94, SRZ ;  /* 0x00000000005e7805 */ /* 0x000fe4000001ff00 */
[----:B------:R-:W-:Y:S02]  /*1230*/  CS2R R96, SRZ ;  /* 0x0000000000607805 */ /* 0x000fe4000001ff00 */
        /* <DEDUP_REMOVED lines=16> */
[----:B0-----:R-:W-:Y:S02]  /*1340*/  ISETP.GE.AND P1, PT, R12, 0x1, PT ;  /* 0x000000010c00780c */ /* 0x001fe40003f26270 */
[----:B------:R-:W-:Y:S02]  /*1350*/  CS2R R130, SRZ ;  /* 0x0000000000827805 */ /* 0x000fe4000001ff00 */
[----:B-1----:R-:W-:-:S02]  /*1360*/  R2UR UR8, R11 ;  /* 0x000000000b0872ca */ /* 0x002fc400000e0000 */
[----:B------:R-:W-:Y:S02]  /*1370*/  CS2R R132, SRZ ;  /* 0x0000000000847805 */ /* 0x000fe4000001ff00 */
[----:B------:R-:W-:Y:S02]  /*1380*/  CS2R R134, SRZ ;  /* 0x0000000000867805 */ /* 0x000fe4000001ff00 */
[----:B------:R-:W-:Y:S02]  /*1390*/  CS2R R136, SRZ ;  /* 0x0000000000887805 */ /* 0x000fe4000001ff00 */
[----:B------:R-:W-:Y:S02]  /*13a0*/  CS2R R138, SRZ ;  /* 0x00000000008a7805 */ /* 0x000fe4000001ff00 */
[----:B------:R-:W-:Y:S02]  /*13b0*/  CS2R R140, SRZ ;  /* 0x00000000008c7805 */ /* 0x000fe4000001ff00 */
[----:B------:R-:W-:-:S02]  /*13c0*/  CS2R R142, SRZ ;  /* 0x00000000008e7805 */ /* 0x000fc4000001ff00 */
[----:B------:R-:W-:Y:S01]  /*13d0*/  CS2R R144, SRZ ;  /* 0x0000000000907805 */ /* 0x000fe2000001ff00 */
[----:B------:R-:W-:Y:S01]  /*13e0*/  IMAD.U32 R15, RZ, RZ, UR4 ;  /* 0x00000004ff0f7e24 */ /* 0x000fe2000f8e00ff */
[----:B------:R-:W-:Y:S02]  /*13f0*/  CS2R R56, SRZ ;  /* 0x0000000000387805 */ /* 0x000fe4000001ff00 */
[----:B------:R-:W-:Y:S02]  /*1400*/  CS2R R58, SRZ ;  /* 0x00000000003a7805 */ /* 0x000fe4000001ff00 */
[----:B------:R-:W-:Y:S02]  /*1410*/  CS2R R60, SRZ ;  /* 0x00000000003c7805 */ /* 0x000fe4000001ff00 */
[----:B------:R-:W-:Y:S01]  /*1420*/  CS2R R62, SRZ ;  /* 0x00000000003e7805 */ /* 0x000fe2000001ff00 */
[----:B------:R-:W-:Y:S01]  /*1430*/  ULEA.HI UR10, UR8, UR8, URZ, 0x1 ;  /* 0x00000008080a7291 */ /* 0x000fe2000f8f083f */
[----:B------:R-:W-:-:S02]  /*1440*/  CS2R R64, SRZ ;  /* 0x0000000000407805 */ /* 0x000fc4000001ff00 */
[----:B------:R-:W-:Y:S02]  /*1450*/  CS2R R66, SRZ ;  /* 0x0000000000427805 */ /* 0x000fe4000001ff00 */
[----:B------:R-:W-:Y:S01]  /*1460*/  CS2R R68, SRZ ;  /* 0x0000000000447805 */ /* 0x000fe2000001ff00 */
[----:B------:R-:W-:Y:S01]  /*1470*/  ULOP3.LUT UR11, UR10, 0xffffe, URZ, 0xc0, !UPT ;  /* 0x000ffffe0a0b7892 */ /* 0x000fe2000f8ec03f */
[----:B------:R-:W-:Y:S01]  /*1480*/  CS2R R70, SRZ ;  /* 0x0000000000467805 */ /* 0x000fe2000001ff00 */
[----:B----4-:R-:W-:Y:S01]  /*1490*/  ULEA UR10, UR13, UR12, 0x18 ;  /* 0x0000000c0d0a7291 */ /* 0x010fe2000f8ec03f */
[----:B------:R-:W-:Y:S01]  /*14a0*/  CS2R R72, SRZ ;  /* 0x0000000000487805 */ /* 0x000fe2000001ff00 */
[----:B------:R-:W-:Y:S01]  /*14b0*/  UIADD3 UR11, UR8, -UR11, URZ ;  /* 0x8000000b080b7290 */ /* 0x000fe2000fffe03f */
[----:B------:R-:W-:Y:S02]  /*14c0*/  CS2R R74, SRZ ;  /* 0x00000000004a7805 */ /* 0x000fe4000001ff00 */
[----:B------:R-:W-:Y:S01]  /*14d0*/  CS2R R76, SRZ ;  /* 0x00000000004c7805 */ /* 0x000fe2000001ff00 */
[----:B------:R-:W-:Y:S01]  /*14e0*/  UMOV UR8, URZ ;  /* 0x0000003f00087c82 */ /* 0x000fe20008000000 */
[----:B------:R-:W-:Y:S01]  /*14f0*/  ULEA UR11, UR11, UR10, 0xc ;  /* 0x0000000a0b0b7291 */ /* 0x000fe2000f8e603f */
[----:B------:R-:W-:-:S02]  /*1500*/  CS2R R78, SRZ ;  /* 0x00000000004e7805 */ /* 0x000fc4000001ff00 */
[----:B------:R-:W-:Y:S02]  /*1510*/  CS2R R80, SRZ ;  /* 0x0000000000507805 */ /* 0x000fe4000001ff00 */
[----:B------:R-:W-:Y:S01]  /*1520*/  CS2R R82, SRZ ;  /* 0x0000000000527805 */ /* 0x000fe2000001ff00 */
[----:B------:R-:W-:Y:S01]  /*1530*/  UIADD3 UR11, UR11, 0x100, URZ ;  /* 0x000001000b0b7890 */ /* 0x000fe2000fffe03f */
[----:B------:R-:W-:Y:S02]  /*1540*/  CS2R R84, SRZ ;  /* 0x0000000000547805 */ /* 0x000fe4000001ff00 */
[----:B------:R-:W-:Y:S02]  /*1550*/  CS2R R86, SRZ ;  /* 0x0000000000567805 */ /* 0x000fe4000001ff00 */
[----:B------:R-:W-:Y:S01]  /*1560*/  CS2R R24, SRZ ;  /* 0x0000000000187805 */ /* 0x000fe2000001ff00 */
[----:B------:R-:W-:Y:S01]  /*1570*/  USHF.R.U32.HI UR11, URZ, 0x4, UR11 ;  /* 0x000000043f0b7899 */ /* 0x000fe2000801160b */
[----:B------:R-:W-:-:S02]  /*1580*/  CS2R R26, SRZ ;  /* 0x00000000001a7805 */ /* 0x000fc4000001ff00 */
[----:B------:R-:W-:Y:S02]  /*1590*/  CS2R R28, SRZ ;  /* 0x00000000001c7805 */ /* 0x000fe4000001ff00 */
[----:B------:R-:W-:Y:S01]  /*15a0*/  CS2R R30, SRZ ;  /* 0x00000000001e7805 */ /* 0x000fe2000001ff00 */
[----:B------:R-:W-:Y:S01]  /*15b0*/  ULOP3.LUT UR11, UR11, 0x3fff, URZ, 0xc0, !UPT ;  /* 0x00003fff0b0b7892 */ /* 0x000fe2000f8ec03f */
        /* <DEDUP_REMOVED lines=11> */
[----:B------:R-:W-:Y:S01]  /*1670*/  CS2R R54, SRZ ;  /* 0x0000000000367805 */ /* 0x000fe2000001ff00 */
[----:B--2---:R-:W-:Y:S06]  /*1680*/  @!P1 BRA `(.L_x_17) ;  /* 0x0000000800549947 */ /* 0x004fec0003800000 */
[----:B------:R-:W-:-:S13]  /*1690*/  ISETP.NE.AND P2, PT, R146, 0x3, PT ;  /* 0x000000039200780c */ /* 0x000fda0003f45270 */
[----:B------:R-:W-:Y:S05]  /*16a0*/  @!P2 BRA `(.L_x_18) ;  /* 0x000000000004a947 */ /* 0x000fea0003800000 */
[----:B------:R-:W-:Y:S01]  /*16b0*/  BPT.TRAP 0x1 ;  /* 0x000000040000795c */ /* 0x000fe20000300000 */
.L_x_18:
[----:B------:R-:W-:Y:S01]  /*16c0*/  ULEA UR6, UR5, UR10, 0x3 ;  /* 0x0000000a05067291 */ /* 0x000fe2000f8e183f */
[----:B------:R-:W-:-:S05]  /*16d0*/  IMAD.U32 R11, RZ, RZ, UR4 ;  /* 0x00000004ff0b7e24 */ /* 0x000fca000f8e00ff */
[----:B------:R-:W-:-:S04]  /*16e0*/  SHF.L.U32 R11, R11, 0x1f, RZ ;  /* 0x0000001f0b0b7819 */ /* 0x000fc800000006ff */
[----:B------:R0:W1:Y:S01]  /*16f0*/  SYNCS.PHASECHK.TRANS64.TRYWAIT P1, [UR6], R11 ;  /* 0x0000000bff0075a7 */ /* 0x0000620008020146 */
[----:B------:R-:W-:Y:S05]  /*1700*/  @!P2 BRA `(.L_x_19) ;  /* 0x000000000004a947 */ /* 0x000fea0003800000 */
[----:B------:R-:W-:Y:S01]  /*1710*/  BPT.TRAP 0x1 ;  /* 0x000000040000795c */ /* 0x000fe20000300000 */
.L_x_19:
[----:B-1----:R-:W-:Y:S05]  /*1720*/  @P1 BRA `(.L_x_20) ;  /* 0x0000000000081947 */ /* 0x002fea0003800000 */
[----:B------:R-:W1:Y:S02]  /*1730*/  SYNCS.PHASECHK.TRANS64.TRYWAIT P1, [UR6], R11 ;  /* 0x0000000bff0075a7 */ /* 0x000e640008020146 */
[----:B-1----:R-:W-:Y:S05]  /*1740*/  @!P1 BRA `(.L_x_21) ;  /* 0x0000007c00709947 */ /* 0x002fea0003800000 */
.L_x_20:
[----:B------:R-:W-:Y:S01]  /*1750*/  UIADD3 UR6, UR10, 0xc100, URZ ;  /* 0x0000c1000a067890 */ /* 0x000fe2000fffe03f */
[----:B------:R-:W-:Y:S01]  /*1760*/  WARPGROUP.ARRIVE ;  /* 0x00000000000079c5 */ /* 0x000fe20000000000 */
[----:B------:R-:W-:Y:S01]  /*1770*/  ULOP3.LUT UR8, UR11, 0x10000, URZ, 0xfc, !UPT ;  /* 0x000100000b087892 */ /* 0x000fe2000f8efc3f */
[----:B------:R-:W-:Y:S01]  /*1780*/  CS2R R20, SRZ ;  /* 0x0000000000147805 */ /* 0x000fe2000001ff00 */
[----:B------:R-:W-:Y:S01]  /*1790*/  USHF.R.U32.HI UR6, URZ, 0x4, UR6 ;  /* 0x000000043f067899 */ /* 0x000fe20008011606 */
[----:B------:R-:W-:Y:S01]  /*17a0*/  CS2R R18, SRZ ;  /* 0x0000000000127805 */ /* 0x000fe2000001ff00 */
[----:B------:R-:W-:Y:S01]  /*17b0*/  ULEA UR8, UR5, UR8, 0xa ;  /* 0x0000000805087291 */ /* 0x000fe2000f8e503f */
[----:B------:R-:W-:Y:S01]  /*17c0*/  CS2R R22, SRZ ;  /* 0x0000000000167805 */ /* 0x000fe2000001ff00 */
[----:B------:R-:W-:Y:S01]  /*17d0*/  ULOP3.LUT UR6, UR6, 0x3fff, URZ, 0xc0, !UPT ;  /* 0x00003fff06067892 */ /* 0x000fe2000f8ec03f */
[----:B------:R-:W-:Y:S01]  /*17e0*/  CS2R R88, SRZ ;  /* 0x0000000000587805 */ /* 0x000fe2000001ff00 */
[----:B------:R-:W-:Y:S01]  /*17f0*/  UMOV UR13, 0x80000020 ;  /* 0x80000020000d7882 */ /* 0x000fe20000000000 */
[----:B------:R-:W-:Y:S01]  /*1800*/  UMOV UR15, 0x80000020 ;  /* 0x80000020000f7882 */ /* 0x000fe20000000000 */
[----:B------:R-:W-:Y:S01]  /*1810*/  ULOP3.LUT UR6, UR6, 0x10000, URZ, 0xfc, !UPT ;  /* 0x0001000006067892 */ /* 0x000fe2000f8efc3f */
[----:B------:R-:W-:Y:S01]  /*1820*/  CS2R R90, SRZ ;  /* 0x00000000005a7805 */ /* 0x000fe2000001ff00 */
[----:B------:R-:W-:Y:S01]  /*1830*/  UMOV UR12, UR8 ;  /* 0x00000008000c7c82 */ /* 0x000fe20008000000 */
[----:B------:R-:W-:Y:S01]  /*1840*/  CS2R R92, SRZ ;  /* 0x00000000005c7805 */ /* 0x000fe2000001ff00 */
[----:B------:R-:W-:Y:S01]  /*1850*/  ULEA UR7, UR5, UR6, 0x8 ;  /* 0x0000000605077291 */ /* 0x000fe2000f8e403f */
[----:B------:R-:W-:Y:S01]  /*1860*/  CS2R R94, SRZ ;  /* 0x00000000005e7805 */ /* 0x000fe2000001ff00 */
[----:B------:R-:W-:Y:S01]  /*1870*/  UIADD3 UR6, UR8, 0x200, URZ ;  /* 0x0000020008067890 */ /* 0x000fe2000fffe03f */
[----:B------:R-:W-:-:S02]  /*1880*/  CS2R R96, SRZ ;  /* 0x0000000000607805 */ /* 0x000fc4000001ff00 */
[----:B------:R-:W-:Y:S02]  /*1890*/  CS2R R98, SRZ ;  /* 0x0000000000627805 */ /* 0x000fe4000001ff00 */
[----:B------:R-:W-:Y:S02]  /*18a0*/  CS2R R100, SRZ ;  /* 0x0000000000647805 */ /* 0x000fe4000001ff00 */
[----:B------:R-:W-:Y:S01]  /*18b0*/  CS2R R102, SRZ ;  /* 0x0000000000667805 */ /* 0x000fe2000001ff00 */
[----:B------:R-:W-:Y:S01]  /*18c0*/  UMOV UR14, UR7 ;  /* 0x00000007000e7c82 */ /* 0x000fe20008000000 */
[----:B------:R-:W-:Y:S01]  /*18d0*/  CS2R R104, SRZ ;  /* 0x0000000000687805 */ /* 0x000fe2000001ff00 */
[----:B------:R-:W-:Y:S01]  /*18e0*/  QGMMA.64x64x32.F32.E5M2.E5M2 R56, gdesc[UR12], RZ, !UPT ;  /* 0x00e000000c3879f3 */ /* 0x000fe2000c7038ff */
[----:B------:R-:W-:Y:S01]  /*18f0*/  UMOV UR12, UR6 ;  /* 0x00000006000c7c82 */ /* 0x000fe20008000000 */
[----:B------:R-:W-:Y:S01]  /*1900*/  UMOV UR13, 0x80000020 ;  /* 0x80000020000d7882 */ /* 0x000fe20000000000 */
[----:B------:R-:W-:Y:S01]  /*1910*/  UMOV UR6, 0x2 ;  /* 0x0000000200067882 */ /* 0x000fe20000000000 */
[----:B------:R-:W-:Y:S01]  /*1920*/  QGMMA.64x64x32.F32.E5M2.E5M2 R24, gdesc[UR12], RZ, !UPT ;  /* 0x00e000000c1879f3 */ /* 0x000fe2000c7038ff */
[----:B------:R-:W-:Y:S01]  /*1930*/  UIADD3 UR14, UR7, 0x2, URZ ;  /* 0x00000002070e7890 */ /* 0x000fe2000fffe03f */
[----:B------:R-:W-:Y:S01]  /*1940*/  CS2R R106, SRZ ;  /* 0x00000000006a7805 */ /* 0x000fe2000001ff00 */
[----:B------:R-:W-:Y:S01]  /*1950*/  UIADD3 UR12, UR8, 0x2, URZ ;  /* 0x00000002080c7890 */ /* 0x000fe2000fffe03f */
[----:B------:R-:W-:Y:S01]  /*1960*/  CS2R R108, SRZ ;  /* 0x00000000006c7805 */ /* 0x000fe2000001ff00 */
[----:B------:R-:W-:Y:S01]  /*1970*/  ULDC UR7, c[0x0][0x50c] ;  /* 0x0001430000077ab9 */ /* 0x000fe20000000800 */
[----:B------:R-:W-:Y:S01]  /*1980*/  UIADD3 UR8, UR8, 0x202, URZ ;  /* 0x0000020208087890 */ /* 0x000fe2000fffe03f */
[----:B------:R-:W-:Y:S01]  /*1990*/  CS2R R110, SRZ ;  /* 0x00000000006e7805 */ /* 0x000fe2000001ff00 */
[----:B------:R-:W-:Y:S01]  /*19a0*/  UISETP.NE.AND UP0, UPT, UR7, 0x2, UPT ;  /* 0x000000020700788c */ /* 0x000fe2000bf05270 */
[----:B------:R-:W-:Y:S01]  /*19b0*/  CS2R R112, SRZ ;  /* 0x0000000000707805 */ /* 0x000fe2000001ff00 */
[----:B------:R-:W-:Y:S01]  /*19c0*/  UMOV UR13, 0x80000020 ;  /* 0x80000020000d7882 */ /* 0x000fe20000000000 */
[----:B------:R-:W-:Y:S01]  /*19d0*/  UMOV UR15, 0x80000020 ;  /* 0x80000020000f7882 */ /* 0x000fe20000000000 */
[----:B------:R-:W-:Y:S01]  /*19e0*/  USEL UR7, URZ, 0x1, UP0 ;  /* 0x000000013f077887 */ /* 0x000fe20008000000 */
[----:B------:R-:W-:-:S02]  /*19f0*/  CS2R R114, SRZ ;  /* 0x0000000000727805 */ /* 0x000fc4000001ff00 */
[----:B------:R-:W-:Y:S02]  /*1a00*/  CS2R R116, SRZ ;  /* 0x0000000000747805 */ /* 0x000fe4000001ff00 */
[----:B------:R-:W-:Y:S02]  /*1a10*/  CS2R R118, SRZ ;  /* 0x0000000000767805 */ /* 0x000fe4000001ff00 */
[----:B------:R-:W-:Y:S02]  /*1a20*/  CS2R R120, SRZ ;  /* 0x0000000000787805 */ /* 0x000fe4000001ff00 */
[----:B------:R-:W-:Y:S02]  /*1a30*/  CS2R R122, SRZ ;  /* 0x00000000007a7805 */ /* 0x000fe4000001ff00 */
[----:B------:R-:W-:Y:S02]  /*1a40*/  ISETP.NE.AND P1, PT, RZ, UR7, PT ;  /* 0x00000007ff007c0c */ /* 0x000fe4000bf25270 */
        /* <DEDUP_REMOVED lines=10> */
[----:B------:R-:W-:Y:S01]  /*1af0*/  CS2R R144, SRZ ;  /* 0x0000000000907805 */ /* 0x000fe2000001ff00 */
[----:B------:R-:W-:Y:S01]  /*1b00*/  QGMMA.64x64x32.F32.E5M2.E5M2 R56, gdesc[UR12], R56 ;  /* 0x00e000000c3879f3 */ /* 0x000fe20008703838 */
[----:B------:R-:W-:Y:S01]  /*1b10*/  UMOV UR12, UR8 ;  /* 0x00000008000c7c82 */ /* 0x000fe20008000000 */
[----:B------:R-:W-:Y:S02]  /*1b20*/  UMOV UR13, 0x80000020 ;  /* 0x80000020000d7882 */ /* 0x000fe40000000000 */
[----:B------:R-:W-:Y:S01]  /*1b30*/  QGMMA.64x64x32.F32.E5M2.E5M2 R24, gdesc[UR12], R24, gsb0 ;  /* 0x00e000000c1879f3 */ /* 0x000fe20008003818 */
[----:B------:R-:W-:Y:S05]  /*1b40*/  @!P1 BRA `(.L_x_22) ;  /* 0x0000000400089947 */ /* 0x000fea0003800000 */
[----:B------:R-:W-:Y:S02]  /*1b50*/  WARPGROUP.DEPBAR.LE gsb0, 0x0 ;  /* 0x00008000000079c5 */ /* 0x000fe40000010000 */
[----:B------:R-:W-:-:S01]  /*1b60*/  FADD R145, RZ, R56 ;  /* 0x00000038ff917221 */ /* 0x000fc20000000000 */
[----:B------:R-:W-:Y:S01]  /*1b70*/  FADD R144, RZ, R57 ;  /* 0x00000039ff907221 */ /* 0x000fe20000000000 */
        /* <DEDUP_REMOVED lines=62> */
[----:B------:R-:W-:-:S06]  /*1f60*/  UMOV UR6, URZ ;  /* 0x0000003f00067c82 */ /* 0x000fcc0008000000 */
.L_x_22:
[----:B------:R-:W-:-:S04]  /*1f70*/  UIADD3 UR18, UR5, 0x1, URZ ;  /* 0x0000000105127890 */ /* 0x000fc8000fffe03f */
[----:B------:R-:W-:-:S04]  /*1f80*/  UISETP.NE.AND UP0, UPT, UR18, 0x3, UPT ;  /* 0x000000031200788c */ /* 0x000fc8000bf05270 */
[----:B------:R-:W-:Y:S02]  /*1f90*/  USEL UR8, URZ, 0x1, UP0 ;  /* 0x000000013f087887 */ /* 0x000fe40008000000 */
[----:B------:R-:W-:Y:S02]  /*1fa0*/  USEL UR18, UR18, URZ, UP0 ;  /* 0x0000003f12127287 */ /* 0x000fe40008000000 */
[----:B------:R-:W-:-:S06]  /*1fb0*/  ULOP3.LUT UR8, UR4, UR8, URZ, 0x3c, !UPT ;  /* 0x0000000804087292 */ /* 0x000fcc000f8e3c3f */
[----:B------:R-:W-:Y:S01]  /*1fc0*/  IMAD.U32 R15, RZ, RZ, UR8 ;  /* 0x00000008ff0f7e24 */ /* 0x000fe2000f8e00ff */
[----:B------:R-:W-:-:S06]  /*1fd0*/  UMOV UR8, 0x1 ;  /* 0x0000000100087882 */ /* 0x000fcc0000000000 */
.L_x_17:
[----:B------:R-:W-:-:S04]  /*1fe0*/  UISETP.LT.AND UP0, UPT, UR9, 0x1, UPT ;  /* 0x000000010900788c */ /* 0x000fc8000bf01270 */
[----:B------:R-:W-:-:S04]  /*1ff0*/  USEL UR12, UR9, 0x1, UP0 ;  /* 0x00000001090c7887 */ /* 0x000fc80008000000 */
[----:B------:R-:W-:-:S04]  /*2000*/  UIADD3 UR12, UR9, -UR12, URZ ;  /* 0x8000000c090c7290 */ /* 0x000fc8000fffe03f */
[----:B------:R-:W-:-:S06]  /*2010*/  UISETP.GE.AND UP0, UPT, UR12, 0x1, UPT ;  /* 0x000000010c00788c */ /* 0x000fcc000bf06270 */
[----:B------:R-:W-:-:S13]  /*2020*/  PLOP3.LUT P1, PT, PT, PT, UP0, 0x80, 0x0 ;  /* 0x000000000000781c */ /* 0x000fda0003f2f008 */
[----:B------:R-:W-:Y:S05]  /*2030*/  @!P1 BRA `(.L_x_23) ;  /* 0x00000008002c9947 */ /* 0x000fea0003800000 */
[----:B01----:R-:W-:Y:S01]  /*2040*/  IMAD.U32 R11, RZ, RZ, UR12 ;  /* 0x0000000cff0b7e24 */ /* 0x003fe2000f8e00ff */
[----:B------:R-:W-:Y:S01]  /*2050*/  ULDC UR20, c[0x0][0x50c] ;  /* 0x0001430000147ab9 */ /* 0x000fe20000000800 */
[----:B------:R-:W-:-:S07]  /*2060*/  IMAD.U32 R12, RZ, RZ, UR5 ;  /* 0x00000005ff0c7e24 */ /* 0x000fce000f8e00ff */
.L_x_31:
[----:B------:R-:W-:-:S13]  /*2070*/  ISETP.NE.AND P2, PT, R146, 0x3, PT ;  /* 0x000000039200780c */ /* 0x000fda0003f45270 */
[----:B0-----:R-:W-:Y:S05]  /*2080*/  @!P2 BRA `(.L_x_24) ;  /* 0x000000000004a947 */ /* 0x001fea0003800000 */
[----:B------:R-:W-:Y:S01]  /*2090*/  BPT.TRAP 0x1 ;  /* 0x000000040000795c */ /* 0x000fe20000300000 */
.L_x_24:
[----:B------:R-:W0:Y:S01]  /*20a0*/  S2UR UR12, SR_CgaCtaId ;  /* 0x00000000000c79c3 */ /* 0x000e220000008800 */
[----:B------:R-:W-:Y:S01]  /*20b0*/  UMOV UR10, 0x400 ;  /* 0x00000400000a7882 */ /* 0x000fe20000000000 */
[----:B------:R-:W-:Y:S01]  /*20c0*/  SHF.L.U32 R13, R15, 0x1f, RZ ;  /* 0x0000001f0f0d7819 */ /* 0x000fe200000006ff */
[----:B0-----:R-:W-:-:S04]  /*20d0*/  ULEA UR10, UR12, UR10, 0x18 ;  /* 0x0000000a0c0a7291 */ /* 0x001fc8000f8ec03f */
[----:B------:R-:W-:-:S09]  /*20e0*/  ULEA UR12, UR18, UR10, 0x3 ;  /* 0x0000000a120c7291 */ /* 0x000fd2000f8e183f */
[----:B------:R0:W1:Y:S01]  /*20f0*/  SYNCS.PHASECHK.TRANS64.TRYWAIT P1, [UR12], R13 ;  /* 0x0000000dff0075a7 */ /* 0x000062000802014c */
[----:B------:R-:W-:Y:S05]  /*2100*/  @!P2 BRA `(.L_x_25) ;  /* 0x000000000004a947 */ /* 0x000fea0003800000 */
[----:B------:R-:W-:Y:S01]  /*2110*/  BPT.TRAP 0x1 ;  /* 0x000000040000795c */ /* 0x000fe20000300000 */
.L_x_25:
[----:B-1----:R-:W-:Y:S05]  /*2120*/  @P1 BRA `(.L_x_26) ;  /* 0x0000000000081947 */ /* 0x002fea0003800000 */
[----:B------:R-:W1:Y:S02]  /*2130*/  SYNCS.PHASECHK.TRANS64.TRYWAIT P1, [UR12], R13 ;  /* 0x0000000dff0075a7 */ /* 0x000e64000802014c */
[----:B-1----:R-:W-:Y:S05]  /*2140*/  @!P1 BRA `(.L_x_27) ;  /* 0x0000007400089947 */ /* 0x002fea0003800000 */
.L_x_26:
[----:B------:R-:W-:Y:S01]  /*2150*/  UIADD3 UR12, UR10, 0xc100, URZ ;  /* 0x0000c1000a0c7890 */ /* 0x000fe2000fffe03f */
[----:B------:R-:W-:Y:S01]  /*2160*/  WARPGROUP.ARRIVE ;  /* 0x00000000000079c5 */ /* 0x000fe20000000000 */
[----:B------:R-:W-:Y:S02]  /*2170*/  UISETP.NE.AND UP0, UPT, UR7, URZ, UPT ;  /* 0x0000003f0700728c */ /* 0x000fe4000bf05270 */
[----:B------:R-:W-:Y:S02]  /*2180*/  USHF.R.U32.HI UR12, URZ, 0x4, UR12 ;  /* 0x000000043f0c7899 */ /* 0x000fe4000801160c */
[----:B------:R-:W-:Y:S02]  /*2190*/  USEL UR8, UR8, URZ, !UP0 ;  /* 0x0000003f08087287 */ /* 0x000fe4000c000000 */
[----:B------:R-:W-:Y:S02]  /*21a0*/  ULOP3.LUT UR12, UR12, 0x3fff, URZ, 0xc0, !UPT ;  /* 0x00003fff0c0c7892 */ /* 0x000fe4000f8ec03f */
[----:B------:R-:W-:-:S02]  /*21b0*/  ULOP3.LUT UR7, UR11, 0x10000, URZ, 0xfc, !UPT ;  /* 0x000100000b077892 */ /* 0x000fc4000f8efc3f */
[----:B------:R-:W-:Y:S02]  /*21c0*/  ULOP3.LUT UR12, UR12, 0x10000, URZ, 0xfc, !UPT ;  /* 0x000100000c0c7892 */ /* 0x000fe4000f8efc3f */
[----:B------:R-:W-:Y:S02]  /*21d0*/  UISETP.NE.U32.AND UP0, UPT, UR8, URZ, UPT ;  /* 0x0000003f0800728c */ /* 0x000fe4000bf05070 */
[----:B------:R-:W-:Y:S02]  /*21e0*/  ULEA UR8, UR18, UR7, 0xa ;  /* 0x0000000712087291 */ /* 0x000fe4000f8e503f */
[----:B------:R-:W-:Y:S02]  /*21f0*/  ULEA UR7, UR18, UR12, 0x8 ;  /* 0x0000000c12077291 */ /* 0x000fe4000f8e403f */
[----:B------:R-:W-:Y:S01]  /*2200*/  UIADD3 UR19, UR8, 0x200, URZ ;  /* 0x0000020008137890 */ /* 0x000fe2000fffe03f */
[----:B------:R-:W-:Y:S02]  /*2210*/  UMOV UR13, 0x80000020 ;  /* 0x80000020000d7882 */ /* 0x000fe40000000000 */
[----:B------:R-:W-:Y:S01]  /*2220*/  UMOV UR12, UR8 ;  /* 0x00000008000c7c82 */ /* 0x000fe20008000000 */
[----:B------:R-:W-:Y:S01]  /*2230*/  UMOV UR15, 0x80000020 ;  /* 0x80000020000f7882 */ /* 0x000fe20000000000 */
[----:B------:R-:W-:Y:S01]  /*2240*/  UMOV UR14, UR7 ;  /* 0x00000007000e7c82 */ /* 0x000fe20008000000 */
[----:B------:R-:W-:Y:S01]  /*2250*/  UIADD3 UR6, UR6, 0x2, URZ ;  /* 0x0000000206067890 */ /* 0x000fe2000fffe03f */
[----:B------:R-:W-:Y:S01]  /*2260*/  QGMMA.64x64x32.F32.E5M2.E5M2 R56, gdesc[UR12], R56, UP0 ;  /* 0x00e000000c3879f3 */ /* 0x000fe2000bf03838 */
[----:B------:R-:W-:Y:S01]  /*2270*/  UMOV UR12, UR19 ;  /* 0x00000013000c7c82 */ /* 0x000fe20008000000 */
[----:B------:R-:W-:-:S02]  /*2280*/  UMOV UR13, 0x80000020 ;  /* 0x80000020000d7882 */ /* 0x000fc40000000000 */
[----:B------:R-:W-:Y:S01]  /*2290*/  QGMMA.64x64x32.F32.E5M2.E5M2 R24, gdesc[UR12], R24, UP0 ;  /* 0x00e000000c1879f3 */ /* 0x000fe2000bf03818 */
[----:B------:R-:W-:Y:S02]  /*22a0*/  UIADD3 UR12, UR8, 0x2, URZ ;  /* 0x00000002080c7890 */ /* 0x000fe4000fffe03f */
[----:B------:R-:W-:Y:S02]  /*22b0*/  UIADD3 UR14, UR7, 0x2, URZ ;  /* 0x00000002070e7890 */ /* 0x000fe4000fffe03f */
[----:B------:R-:W-:Y:S01]  /*22c0*/  UIADD3 UR8, UR8, 0x202, URZ ;  /* 0x0000020208087890 */ /* 0x000fe2000fffe03f */
[----:B------:R-:W-:Y:S01]  /*22d0*/  UMOV UR13, 0x80000020 ;  /* 0x80000020000d7882 */ /* 0x000fe20000000000 */
[----:B------:R-:W-:Y:S01]  /*22e0*/  UMOV UR15, 0x80000020 ;  /* 0x80000020000f7882 */ /* 0x000fe20000000000 */
[----:B------:R-:W-:-:S04]  /*22f0*/  UISETP.NE.AND UP0, UPT, UR6, UR20, UPT ;  /* 0x000000140600728c */ /* 0x000fc8000bf05270 */
[----:B------:R-:W-:-:S06]  /*2300*/  USEL UR7, URZ, 0x1, UP0 ;  /* 0x000000013f077887 */ /* 0x000fcc0008000000 */
[----:B------:R-:W-:Y:S01]  /*2310*/  ISETP.NE.AND P1, PT, RZ, UR7, PT ;  /* 0x00000007ff007c0c */ /* 0x000fe2000bf25270 */
[----:B------:R-:W-:Y:S01]  /*2320*/  QGMMA.64x64x32.F32.E5M2.E5M2 R56, gdesc[UR12], R56 ;  /* 0x00e000000c3879f3 */ /* 0x000fe20008703838 */
[----:B------:R-:W-:Y:S01]  /*2330*/  UMOV UR12, UR8 ;  /* 0x00000008000c7c82 */ /* 0x000fe20008000000 */
[----:B------:R-:W-:Y:S02]  /*2340*/  UMOV UR13, 0x80000020 ;  /* 0x80000020000d7882 */ /* 0x000fe40000000000 */
[----:B------:R-:W-:Y:S03]  /*2350*/  QGMMA.64x64x32.F32.E5M2.E5M2 R24, gdesc[UR12], R24, gsb0 ;  /* 0x00e000000c1879f3 */ /* 0x000fe60008003818 */
[----:B------:R-:W-:-:S05]  /*2360*/  WARPGROUP.DEPBAR.LE gsb0, 0x1 ;  /* 0x00008000000079c5 */ /* 0x000fca0000010100 */
[----:B------:R-:W-:Y:S05]  /*2370*/  @!P1 BRA `(.L_x_28) ;  /* 0x0000000400089947 */ /* 0x000fea0003800000 */
[----:B------:R-:W-:Y:S02]  /*2380*/  WARPGROUP.DEPBAR.LE gsb0, 0x0 ;  /* 0x00008000000079c5 */ /* 0x000fe40000010000 */
[----:B------:R-:W-:-:S01]  /*2390*/  FADD R145, R56, R145 ;  /* 0x0000009138917221 */ /* 0x000fc20000000000 */
[----:B------:R-:W-:Y:S01]  /*23a0*/  FADD R144, R57, R144 ;  /* 0x0000009039907221 */ /* 0x000fe20000000000 */
        /* <DEDUP_REMOVED lines=62> */
[----:B------:R-:W-:-:S06]  /*2790*/  UMOV UR6, URZ ;  /* 0x0000003f00067c82 */ /* 0x000fcc0008000000 */
.L_x_28:
[----:B------:R-:W-:Y:S05]  /*27a0*/  @!P2 BRA `(.L_x_29) ;  /* 0x000000000004a947 */ /* 0x000fea0003800000 */
[----:B------:R-:W-:Y:S01]  /*27b0*/  BPT.TRAP 0x1 ;  /* 0x000000040000795c */ /* 0x000fe20000300000 */
.L_x_29:
[----:B01----:R-:W-:Y:S02]  /*27c0*/  @P0 LEA R13, R12, UR10, 0x3 ;  /* 0x0000000a0c0d0c11 */ /* 0x003fe4000f8e18ff */
[----:B------:R-:W-:-:S03]  /*27d0*/  ISETP.GT.U32.AND P1, PT, R4, 0x1, PT ;  /* 0x000000010400780c */ /* 0x000fc60003f24070 */
[----:B------:R-:W-:-:S05]  /*27e0*/  @P0 VIADD R14, R13, 0x18 ;  /* 0x000000180d0e0836 */ /* 0x000fca0000000000 */
[----:B------:R-:W-:-:S04]  /*27f0*/  @P0 PRMT R14, R5, 0x654, R14 ;  /* 0x00000654050e0816 */ /* 0x000fc8000000000e */
[----:B------:R0:W-:Y:S01]  /*2800*/  @P0 SYNCS.ARRIVE.TRANS64.RED.A1T0 RZ, [R14+URZ], RZ ;  /* 0x000000ff0eff09a7 */ /* 0x0001e2000810043f */
[----:B------:R-:W-:Y:S05]  /*2810*/  @P1 BRA `(.L_x_30) ;  /* 0x0000000000041947 */ /* 0x000fea0003800000 */
[----:B------:R-:W-:Y:S01]  /*2820*/  BPT.TRAP 0x1 ;  /* 0x000000040000795c */ /* 0x000fe20000300000 */
.L_x_30:
[----:B------:R-:W-:Y:S01]  /*2830*/  UIADD3 UR18, UR18, 0x1, URZ ;  /* 0x0000000112127890 */ /* 0x000fe2000fffe03f */
[C---:B------:R-:W-:Y:S01]  /*2840*/  ISETP.GT.AND P2, PT, R11.reuse, 0x1, PT ;  /* 0x000000010b00780c */ /* 0x040fe20003f44270 */
[----:B------:R-:W-:Y:S02]  /*2850*/  VIADD R12, R12, 0x1 ;  /* 0x000000010c0c7836 */ /* 0x000fe40000000000 */
[----:B------:R-:W-:Y:S01]  /*2860*/  UISETP.NE.AND UP0, UPT, UR18, 0x3, UPT ;  /* 0x000000031200788c */ /* 0x000fe2000bf05270 */
[----:B------:R-:W-:Y:S02]  /*2870*/  VIADD R11, R11, 0xffffffff ;  /* 0xffffffff0b0b7836 */ /* 0x000fe40000000000 */
[C---:B------:R-:W-:Y:S01]  /*2880*/  ISETP.NE.AND P1, PT, R12.reuse, 0x3, PT ;  /* 0x000000030c00780c */ /* 0x040fe20003f25270 */
[----:B------:R-:W-:Y:S02]  /*2890*/  USEL UR8, URZ, 0x1, UP0 ;  /* 0x000000013f087887 */ /* 0x000fe40008000000 */
[----:B------:R-:W-:Y:S01]  /*28a0*/  USEL UR18, UR18, URZ, UP0 ;  /* 0x0000003f12127287 */ /* 0x000fe20008000000 */
[----:B------:R-:W-:-:S03]  /*28b0*/  SEL R12, R12, RZ, P1 ;  /* 0x000000ff0c0c7207 */ /* 0x000fc60000800000 */
[----:B------:R-:W-:Y:S01]  /*28c0*/  LOP3.LUT R15, R15, UR8, RZ, 0x3c, !PT ;  /* 0x000000080f0f7c12 */ /* 0x000fe2000f8e3cff */
[----:B------:R-:W-:Y:S01]  /*28d0*/  UMOV UR8, 0x1 ;  /* 0x0000000100087882 */ /* 0x000fe20000000000 */
[----:B------:R-:W-:Y:S06]  /*28e0*/  @P2 BRA `(.L_x_31) ;  /* 0xfffffff400e02947 */ /* 0x000fec000383ffff */
.L_x_23:
[----:B------:R-:W-:Y:S01]  /*28f0*/  UISETP.NE.AND UP0, UPT, UR6, URZ, UPT ;  /* 0x0000003f0600728c */ /* 0x000fe2000bf05270 */
[----:B01----:R-:W0:Y:S03]  /*2900*/  LDC R11, c[0x0][0x28c] ;  /* 0x0000a300ff0b7b82 */ /* 0x003e260000000800 */
[----:B------:R-:W-:-:S06]  /*2910*/  USEL UR6, URZ, 0x1, !UP0 ;  /* 0x000000013f067887 */ /* 0x000fcc000c000000 */
[----:B------:R-:W-:Y:S02]  /*2920*/  ISETP.NE.AND P1, PT, RZ, UR6, PT ;  /* 0x00000006ff007c0c */ /* 0x000fe4000bf25270 */
[----:B0-----:R-:W-:-:S11]  /*2930*/  ISETP.GE.AND P2, PT, R11, 0x1, PT ;  /* 0x000000010b00780c */ /* 0x001fd60003f46270 */
[----:B------:R-:W-:Y:S05]  /*2940*/  @!P1 BRA `(.L_x_32) ;  /* 0x0000000400049947 */ /* 0x000fea0003800000 */
[----:B------:R-:W-:Y:S02]  /*2950*/  WARPGROUP.DEPBAR.LE gsb0, 0x0 ;  /* 0x00008000000079c5 */ /* 0x000fe40000010000 */
[----:B------:R-:W-:Y:S01]  /*2960*/  FADD R145, R56, R145 ;  /* 0x0000009138917221 */ /* 0x000fe20000000000 */
        /* <DEDUP_REMOVED lines=62> */
[----:B------:R-:W-:-:S07]  /*2d50*/  FADD R20, R20, R55 ;  /* 0x0000003714147221 */ /* 0x000fce0000000000 */
.L_x_32:
[----:B------:R-:W-:Y:S02]  /*2d60*/  WARPGROUP.DEPBAR.LE gsb0, 0x0 ;  /* 0x00008000000079c5 */ /* 0x000fe40000010000 */
[----:B------:R-:W-:Y:S05]  /*2d70*/  @!P2 BRA `(.L_x_33) ;  /* 0x000000000050a947 */ /* 0x000fea0003800000 */
[----:B------:R-:W-:-:S13]  /*2d80*/  ISETP.NE.AND P1, PT, R146, 0x3, PT ;  /* 0x000000039200780c */ /* 0x000fda0003f25270 */
[----:B------:R-:W-:Y:S05]  /*2d90*/  @!P1 BRA `(.L_x_34) ;  /* 0x0000000000049947 */ /* 0x000fea0003800000 */
[----:B------:R-:W-:Y:S01]  /*2da0*/  BPT.TRAP 0x1 ;  /* 0x000000040000795c */ /* 0x000fe20000300000 */
.L_x_34:
[----:B------:R-:W-:Y:S01]  /*2db0*/  BSSY B0, `(.L_x_35) ;  /* 0x000000e000007945 */ /* 0x000fe20003800000 */
[----:B------:R-:W-:-:S03]  /*2dc0*/  ISETP.GT.U32.AND P1, PT, R4, 0x1, PT ;  /* 0x000000010400780c */ /* 0x000fc60003f24070 */
[----:B------:R-:W-:Y:S10]  /*2dd0*/  @!P0 BRA `(.L_x_36) ;  /* 0x00000000002c8947 */ /* 0x000ff40003800000 */
[----:B------:R-:W-:-:S04]  /*2de0*/  UISETP.LT.AND UP0, UPT, UR9, 0x1, UPT ;  /* 0x000000010900788c */ /* 0x000fc8000bf01270 */
[----:B------:R-:W-:-:S04]  /*2df0*/  USEL UR8, UR9, 0x1, UP0 ;  /* 0x0000000109087887 */ /* 0x000fc80008000000 */
[----:B------:R-:W-:-:S04]  /*2e00*/  UIADD3 UR8, UR5, UR9, -UR8 ;  /* 0x0000000905087290 */ /* 0x000fc8000fffe808 */
[----:B------:R-:W-:-:S04]  /*2e10*/  UIMAD.WIDE.U32 UR6, UR8, -0x55555555, URZ ;  /* 0xaaaaaaab080678a5 */ /* 0x000fc8000f8e003f */
[----:B------:R-:W-:-:S04]  /*2e20*/  USHF.R.U32.HI UR6, URZ, 0x1, UR7 ;  /* 0x000000013f067899 */ /* 0x000fc80008011607 */
[----:B------:R-:W-:-:S04]  /*2e30*/  UIMAD UR8, UR6, -0x3, UR8 ;  /* 0xfffffffd060878a4 */ /* 0x000fc8000f8e0208 */
[----:B------:R-:W-:-:S04]  /*2e40*/  ULEA UR8, UR8, UR10, 0x3 ;  /* 0x0000000a08087291 */ /* 0x000fc8000f8e183f */
[----:B------:R-:W-:-:S06]  /*2e50*/  UIADD3 UR8, UR8, 0x18, URZ ;  /* 0x0000001808087890 */ /* 0x000fcc000fffe03f */
[----:B------:R-:W-:-:S05]  /*2e60*/  IMAD.U32 R12, RZ, RZ, UR8 ;  /* 0x00000008ff0c7e24 */ /* 0x000fca000f8e00ff */
[----:B------:R-:W-:-:S04]  /*2e70*/  PRMT R11, R5, 0x654, R12 ;  /* 0x00000654050b7816 */ /* 0x000fc8000000000c */
[----:B------:R0:W-:Y:S03]  /*2e80*/  SYNCS.ARRIVE.TRANS64.RED.A1T0 RZ, [R11+URZ], RZ ;  /* 0x000000ff0bff79a7 */ /* 0x0001e6000810043f */
.L_x_36:
[----:B------:R-:W-:Y:S05]  /*2e90*/  BSYNC B0 ;  /* 0x0000000000007941 */ /* 0x000fea0003800000 */
.L_x_35:
[----:B------:R-:W-:Y:S05]  /*2ea0*/  @P1 BRA `(.L_x_33) ;  /* 0x0000000000041947 */ /* 0x000fea0003800000 */
[----:B------:R-:W-:Y:S01]  /*2eb0*/  BPT.TRAP 0x1 ;  /* 0x000000040000795c */ /* 0x000fe20000300000 */
.L_x_33:
[----:B------:R-:W1:Y:S01]  /*2ec0*/  LDC R15, c[0x0][0x288] ;  /* 0x0000a200ff0f7b82 */ /* 0x000e620000000800 */
[--C-:B0-----:R-:W-:Y:S01]  /*2ed0*/  SHF.R.U32.HI R11, RZ, 0x2, R0.reuse ;  /* 0x00000002ff0b7819 */ /* 0x101fe20000011600 */
[----:B------:R-:W-:Y:S01]  /*2ee0*/  IMAD.SHL.U32 R31, R10, 0x40, RZ ;  /* 0x000000400a1f7824 */ /* 0x000fe200078e00ff */
[----:B------:R-:W-:Y:S01]  /*2ef0*/  SHF.R.U32.HI R14, RZ, 0x7, R0 ;  /* 0x00000007ff0e7819 */ /* 0x000fe20000011600 */
[----:B------:R-:W-:Y:S01]  /*2f00*/  UIADD3 UR5, UR9, UR5, URZ ;  /* 0x0000000509057290 */ /* 0x000fe2000fffe03f */
[----:B------:R-:W-:Y:S01]  /*2f10*/  LOP3.LUT R12, R11, 0x7, RZ, 0xc0, !PT ;  /* 0x000000070b0c7812 */ /* 0x000fe200078ec0ff */
[----:B------:R-:W-:Y:S01]  /*2f20*/  IMAD.SHL.U32 R26, R0, 0x2, RZ ;  /* 0x00000002001a7824 */ /* 0x000fe200078e00ff */
[----:B------:R-:W-:Y:S01]  /*2f30*/  LOP3.LUT R11, R14, 0x1, RZ, 0xc0, !PT ;  /* 0x000000010e0b7812 */ /* 0x000fe200078ec0ff */
[----:B------:R-:W-:Y:S01]  /*2f40*/  UISETP.GT.U32.AND UP0, UPT, UR5, 0x2, UPT ;  /* 0x000000020500788c */ /* 0x000fe2000bf04070 */
[C---:B------:R-:W-:Y:S01]  /*2f50*/  LOP3.LUT R14, R0.reuse, 0x3, RZ, 0xc0, !PT ;  /* 0x00000003000e7812 */ /* 0x040fe200078ec0ff */
[----:B------:R-:W-:Y:S01]  /*2f60*/  ULDC UR12, c[0x0][0x284] ;  /* 0x0000a100000c7ab9 */ /* 0x000fe20000000800 */
[----:B------:R-:W-:Y:S01]  /*2f70*/  LOP3.LUT R13, R0, 0x60, RZ, 0xc0, !PT ;  /* 0x00000060000d7812 */ /* 0x000fe200078ec0ff */
[----:B------:R-:W-:Y:S01]  /*2f80*/  UISETP.LT.U32.AND UP0, UPT, UR9, 0x3, UP0 ;  /* 0x000000030900788c */ /* 0x000fe20008701070 */
[----:B------:R-:W-:Y:S01]  /*2f90*/  SHF.R.S32.HI R34, RZ, 0x1f, R6 ;  /* 0x0000001fff227819 */ /* 0x000fe20000011406 */
[----:B------:R-:W-:Y:S01]  /*2fa0*/  UISETP.GE.U32.AND UP1, UPT, UR9, 0x3, UPT ;  /* 0x000000030900788c */ /* 0x000fe2000bf26070 */
[----:B------:R-:W-:Y:S01]  /*2fb0*/  SHF.R.U32.HI R13, RZ, 0x1, R13 ;  /* 0x00000001ff0d7819 */ /* 0x000fe2000001160d */
[----:B------:R-:W-:Y:S01]  /*2fc0*/  ULDC.64 UR10, c[0x0][0x5d0] ;  /* 0x00017400000a7ab9 */ /* 0x000fe20000000a00 */
[----:B------:R-:W-:Y:S01]  /*2fd0*/  LOP3.LUT R26, R31, 0x6, R26, 0xf8, !PT ;  /* 0x000000061f1a7812 */ /* 0x000fe200078ef81a */
[----:B------:R-:W-:Y:S01]  /*2fe0*/  UIMAD.WIDE.U32 UR6, UR5, -0x55555555, URZ ;  /* 0xaaaaaaab050678a5 */ /* 0x000fe2000f8e003f */
[----:B------:R-:W-:Y:S01]  /*2ff0*/  IADD3 R16, RZ, -R13, -R12 ;  /* 0x8000000dff107210 */ /* 0x000fe20007ffe80c */
[----:B------:R-:W-:Y:S01]  /*3000*/  USEL UR8, URZ, 0x1, !UP0 ;  /* 0x000000013f087887 */ /* 0x000fe2000c000000 */
[----:B------:R-:W-:Y:S01]  /*3010*/  IMAD.SHL.U32 R33, R11, 0x40, RZ ;  /* 0x000000400b217824 */ /* 0x000fe200078e00ff */
[----:B------:R-:W-:Y:S01]  /*3020*/  SHF.R.S32.HI R27, RZ, 0x1f, R26 ;  /* 0x0000001fff1b7819 */ /* 0x000fe2000001141a */
[----:B------:R-:W-:Y:S01]  /*3030*/  USHF.R.U32.HI UR6, URZ, 0x1, UR7 ;  /* 0x000000013f067899 */ /* 0x000fe20008011607 */
[----:B-1----:R-:W-:Y:S01]  /*3040*/  IMAD R14, R14, -0x2, R15 ;  /* 0xfffffffe0e0e7824 */ /* 0x002fe200078e020f */
[----:B------:R-:W-:Y:S01]  /*3050*/  ISETP.GE.AND P1, PT, R31, R15, PT ;  /* 0x0000000f1f00720c */ /* 0x000fe20003f26270 */
[----:B------:R-:W-:Y:S01]  /*3060*/  IMAD.SHL.U32 R15, R7, 0x100, RZ ;  /* 0x00000100070f7824 */ /* 0x000fe200078e00ff */
[----:B------:R-:W-:Y:S01]  /*3070*/  ULOP3.LUT UR4, UR4, UR8, URZ, 0x3c, !UPT ;  /* 0x0000000804047292 */ /* 0x000fe2000f8e3c3f */
[----:B------:R-:W-:Y:S01]  /*3080*/  IMAD R16, R11, -0x40, R16 ;  /* 0xffffffc00b107824 */ /* 0x000fe200078e0210 */
[----:B------:R-:W-:Y:S01]  /*3090*/  LOP3.LUT R33, R33, 0x40, R12, 0xe2, !PT ;  /* 0x0000004021217812 */ /* 0x000fe200078ee20c */
[----:B------:R-:W-:Y:S01]  /*30a0*/  IMAD R11, R34, UR10, RZ ;  /* 0x0000000a220b7c24 */ /* 0x000fe2000f8e02ff */
[----:B------:R-:W-:Y:S01]  /*30b0*/  ISETP.GE.OR P1, PT, R15, UR12, P1 ;  /* 0x0000000c0f007c0c */ /* 0x000fe20008f26670 */
[----:B------:R-:W-:Y:S01]  /*30c0*/  IMAD.WIDE R24, R7, 0x100, RZ ;  /* 0x0000010007187825 */ /* 0x000fe200078e02ff */
[----:B------:R-:W-:Y:S01]  /*30d0*/  UIMAD UR5, UR6, -0x3, UR5 ;  /* 0xfffffffd060578a4 */ /* 0x000fe2000f8e0205 */
[----:B------:R-:W-:Y:S01]  /*30e0*/  IADD3 R32, -R15, UR12, R16 ;  /* 0x0000000c0f207c10 */ /* 0x000fe2000fffe110 */
[----:B------:R-:W-:Y:S01]  /*30f0*/  @UP1 ULOP3.LUT UR4, UR4, 0x1, UR6, 0x78, !UPT ;  /* 0x0000000104041892 */ /* 0x000fe2000f8e7806 */
[----:B------:R-:W-:Y:S01]  /*3100*/  IMAD R7, R6, UR11, R11 ;  /* 0x0000000b06077c24 */ /* 0x000fe2000f8e020b */
[----:B------:R-:W-:Y:S01]  /*3110*/  LOP3.LUT R33, R24, R33, R13, 0xfe, !PT ;  /* 0x0000002118217212 */ /* 0x000fe200078efe0d */
[----:B------:R-:W-:-:S04]  /*3120*/  IMAD.WIDE.U32 R10, R6, UR10, R26 ;  /* 0x0000000a060a7c25 */ /* 0x000fc8000f8e001a */
[----:B------:R-:W-:Y:S02]  /*3130*/  IMAD.IADD R11, R11, 0x1, R7 ;  /* 0x000000010b0b7824 */ /* 0x000fe400078e0207 */
[----:B------:R-:W-:Y:S02]  /*3140*/  IMAD.IADD R31, R14, 0x1, -R31 ;  /* 0x000000010e1f7824 */ /* 0x000fe400078e0a1f */
[----:B------:R-:W-:Y:S01]  /*3150*/  IMAD.MOV.U32 R30, RZ, RZ, -0x1 ;  /* 0xffffffffff1e7424 */ /* 0x000fe200078e00ff */
[----:B------:R-:W-:Y:S06]  /*3160*/  @P1 BRA `(.L_x_37) ;  /* 0x0000004800081947 */ /* 0x000fec0003800000 */
[----:B------:R-:W0:Y:S01]  /*3170*/  LDC.64 R28, c[0x0][0x5c8] ;  /* 0x00017200ff1c7b82 */ /* 0x000e220000000a00 */
[----:B------:R-:W-:Y:S01]  /*3180*/  ULDC.64 UR6, c[0x0][0x5c0] ;  /* 0x0001700000067ab9 */ /* 0x000fe20000000a00 */
[----:B------:R-:W-:Y:S01]  /*3190*/  BSSY B0, `(.L_x_37) ;  /* 0x000047f000007945 */ /* 0x000fe20003800000 */
[-C--:B0-----:R-:W-:Y:S02]  /*31a0*/  IMAD R12, R25, R28.reuse, RZ ;  /* 0x0000001c190c7224 */ /* 0x081fe400078e02ff */
[----:B------:R-:W-:-:S04]  /*31b0*/  IMAD.WIDE.U32 R10, R33, R28, R10 ;  /* 0x0000001c210a7225 */ /* 0x000fc800078e000a */
[----:B------:R-:W-:Y:S01]  /*31c0*/  IMAD R13, R33, R29, R12 ;  /* 0x0000001d210d7224 */ /* 0x000fe200078e020c */
[C---:B------:R-:W-:Y:S01]  /*31d0*/  LEA R14, P2, R28.reuse, R10, 0x3 ;  /* 0x0000000a1c0e7211 */ /* 0x040fe200078418ff */
[----:B------:R-:W-:Y:S01]  /*31e0*/  IMAD.SHL.U32 R7, R28, 0x80, RZ ;  /* 0x000000801c077824 */ /* 0x000fe200078e00ff */
[----:B------:R-:W-:Y:S01]  /*31f0*/  IADD3 R16, P1, R10, UR6, RZ ;  /* 0x000000060a107c10 */ /* 0x000fe2000ff3e0ff */
[----:B------:R-:W-:Y:S01]  /*3200*/  IMAD.IADD R36, R11, 0x1, R13 ;  /* 0x000000010b247824 */ /* 0x000fe200078e020d */
[----:B------:R-:W-:Y:S02]  /*3210*/  SHF.L.U64.HI R11, R28, 0x7, R29 ;  /* 0x000000071c0b7819 */ /* 0x000fe4000001021d */
[----:B------:R-:W-:Y:S02]  /*3220*/  IADD3 R12, P5, P6, R10, UR6, R7 ;  /* 0x000000060a0c7c10 */ /* 0x000fe4000febe007 */
[----:B------:R-:W-:Y:S02]  /*3230*/  LEA.HI.X R28, R28, R36, R29, 0x3, P2 ;  /* 0x000000241c1c7211 */ /* 0x000fe400010f1c1d */
[----:B------:R-:W-:-:S02]  /*3240*/  IADD3.X R13, R36, UR7, R11, P5, P6 ;  /* 0x00000007240d7c10 */ /* 0x000fc4000afec40b */
[----:B---3-5:R-:W-:Y:S02]  /*3250*/  FSETP.NEU.AND P5, PT, R9, RZ, PT ;  /* 0x000000ff0900720b */ /* 0x028fe40003fad000 */
[----:B------:R-:W-:Y:S02]  /*3260*/  IADD3.X R17, R36, UR7, RZ, P1, !PT ;  /* 0x0000000724117c10 */ /* 0x000fe40008ffe4ff */
[C---:B------:R-:W-:Y:S02]  /*3270*/  IADD3 R10, P1, P2, R14.reuse, UR6, R7 ;  /* 0x000000060e0a7c10 */ /* 0x040fe4000fa3e007 */
[----:B------:R-:W-:Y:S02]  /*3280*/  IADD3 R14, P3, R14, UR6, RZ ;  /* 0x000000060e0e7c10 */ /* 0x000fe4000ff7e0ff */
[C---:B------:R-:W-:Y:S02]  /*3290*/  IADD3.X R11, R28.reuse, UR7, R11, P1, P2 ;  /* 0x000000071c0b7c10 */ /* 0x040fe40008fe440b */
[----:B------:R-:W-:-:S03]  /*32a0*/  IADD3.X R15, R28, UR7, RZ, P3, !PT ;  /* 0x000000071c0f7c10 */ /* 0x000fc60009ffe4ff */
[----:B------:R-:W-:Y:S06]  /*32b0*/  @!P5 BRA `(.L_x_38) ;  /* 0x0000003400a0d947 */ /* 0x000fec0003800000 */
[----:B------:R-:W-:Y:S01]  /*32c0*/  ULDC.64 UR6, c[0x0][0x5b8] ;  /* 0x00016e0000067ab9 */ /* 0x000fe20000000a00 */
[----:B------:R-:W-:Y:S01]  /*32d0*/  ISETP.GE.AND P1, PT, R32, 0x1, PT ;  /* 0x000000012000780c */ /* 0x000fe20003f26270 */
[----:B------:R-:W-:Y:S01]  /*32e0*/  IMAD R7, R34, UR6, RZ ;  /* 0x0000000622077c24 */ /* 0x000fe2000f8e02ff */
[----:B------:R-:W-:Y:S01]  /*32f0*/  ULDC.64 UR10, c[0x0][0x5a8] ;  /* 0x00016a00000a7ab9 */ /* 0x000fe20000000a00 */
[C---:B------:R-:W-:Y:S01]  /*3300*/  IMAD.WIDE.U32 R26, R6.reuse, UR6, R26 ;  /* 0x00000006061a7c25 */ /* 0x040fe2000f8e001a */
[----:B------:R-:W-:Y:S01]  /*3310*/  ISETP.LT.OR P5, PT, R31, 0x1, !P1 ;  /* 0x000000011f00780c */ /* 0x000fe20004fa1670 */
[----:B------:R-:W-:Y:S02]  /*3320*/  BSSY B1, `(.L_x_39) ;  /* 0x000000d000017945 */ /* 0x000fe40003800000 */
[----:B------:R-:W-:Y:S01]  /*3330*/  IMAD R7, R6, UR7, R7 ;  /* 0x0000000706077c24 */ /* 0x000fe2000f8e0207 */
[----:B------:R-:W-:Y:S01]  /*3340*/  ULDC.64 UR6, c[0x0][0x5b0] ;  /* 0x00016c0000067ab9 */ /* 0x000fe20000000a00 */
[----:B------:R-:W-:-:S02]  /*3350*/  IMAD.MOV.U32 R6, RZ, RZ, R26 ;  /* 0x000000ffff067224 */ /* 0x000fc400078e001a */
[----:B------:R-:W-:Y:S02]  /*3360*/  IMAD.IADD R7, R27, 0x1, R7 ;  /* 0x000000011b077824 */ /* 0x000fe400078e0207 */
[----:B------:R-:W-:Y:S02]  /*3370*/  IMAD R28, R25, UR6, RZ ;  /* 0x00000006191c7c24 */ /* 0x000fe4000f8e02ff */
[----:B------:R-:W-:-:S04]  /*3380*/  IMAD.WIDE.U32 R26, R33, UR6, R6 ;  /* 0x00000006211a7c25 */ /* 0x000fc8000f8e0006 */
[--C-:B------:R-:W-:Y:S01]  /*3390*/  IMAD R29, R33, UR7, R28.reuse ;  /* 0x00000007211d7c24 */ /* 0x100fe2000f8e021c */
[----:B------:R-:W-:Y:S02]  /*33a0*/  IADD3 R26, P2, R26, UR10, RZ ;  /* 0x0000000a1a1a7c10 */ /* 0x000fe4000ff5e0ff */
[----:B------:R-:W-:Y:S02]  /*33b0*/  PRMT R28, RZ, 0x7610, R28 ;  /* 0x00007610ff1c7816 */ /* 0x000fe4000000001c */
[----:B------:R-:W-:Y:S01]  /*33c0*/  IADD3.X R27, R27, UR11, R29, P2, !PT ;  /* 0x0000000b1b1b7c10 */ /* 0x000fe200097fe41d */
[----:B------:R-:W-:Y:S08]  /*33d0*/  @P5 BRA `(.L_x_40) ;  /* 0x0000000000045947 */ /* 0x000ff00003800000 */
[----:B------:R0:W5:Y:S02]  /*33e0*/  LDG.E.U8 R28, desc[UR16][R26.64] ;  /* 0x000000101a1c7981 */ /* 0x000164000c1e1100 */
.L_x_40:
[----:B------:R-:W-:Y:S05]  /*33f0*/  BSYNC B1 ;  /* 0x0000000000017941 */ /* 0x000fea0003800000 */
.L_x_39:
[----:B-----5:R-:W-:Y:S01]  /*3400*/  LOP3.LUT R28, R28, 0xff, RZ, 0xc0, !PT ;  /* 0x000000ff1c1c7812 */ /* 0x020fe200078ec0ff */
[----:B------:R-:W-:Y:S01]  /*3410*/  BSSY B1, `(.L_x_41) ;  /* 0x000000b000017945 */ /* 0x000fe20003800000 */
[----:B------:R-:W-:Y:S02]  /*3420*/  ISETP.LT.OR P3, PT, R31, 0x2, !P1 ;  /* 0x000000021f00780c */ /* 0x000fe40004f61670 */
[----:B------:R-:W-:-:S05]  /*3430*/  F2FP.F16.E5M2.UNPACK_B R28, R28 ;  /* 0x0000001cff1c723e */ /* 0x000fca00020004ff */
[----:B------:R-:W-:-:S05]  /*3440*/  HADD2.F32 R28, -RZ, R28.H0_H0 ;  /* 0x2000001cff1c7230 */ /* 0x000fca0000004100 */
[----:B------:R-:W-:-:S04]  /*3450*/  FMUL R28, R28, R9 ;  /* 0x000000091c1c7220 */ /* 0x000fc80000400000 */
[----:B--2---:R-:W-:-:S05]  /*3460*/  FFMA R28, R145, R8, R28 ;  /* 0x00000008911c7223 */ /* 0x004fca000000001c */
[----:B------:R-:W-:Y:S02]  /*3470*/  F2FP.SATFINITE.E5M2.F32.PACK_AB_MERGE_C R29, RZ, R28, RZ ;  /* 0x0000001cff1d723e */ /* 0x000fe400048060ff */
[----:B------:R-:W-:-:S03]  /*3480*/  PRMT R28, RZ, 0x7610, R28 ;  /* 0x00007610ff1c7816 */ /* 0x000fc6000000001c */
[----:B------:R1:W-:Y:S01]  /*3490*/  @!P5 STG.E.U8 desc[UR16][R16.64], R29 ;  /* 0x0000001d1000d986 */ /* 0x0003e2000c101110 */
[----:B------:R-:W-:Y:S05]  /*34a0*/  @P3 BRA `(.L_x_42) ;  /* 0x0000000000043947 */ /* 0x000fea0003800000 */
[----:B------:R2:W5:Y:S02]  /*34b0*/  LDG.E.U8 R28, desc[UR16][R26.64+0x1] ;  /* 0x000001101a1c7981 */ /* 0x000564000c1e1100 */
.L_x_42:
[----:B------:R-:W-:Y:S05]  /*34c0*/  BSYNC B1 ;  /* 0x0000000000017941 */ /* 0x000fea0003800000 */
.L_x_41:
[----:B-----5:R-:W-:Y:S01]  /*34d0*/  LOP3.LUT R28, R28, 0xff, RZ, 0xc0, !PT ;  /* 0x000000ff1c1c7812 */ /* 0x020fe200078ec0ff */
[----:B------:R-:W-:Y:S01]  /*34e0*/  BSSY B1, `(.L_x_43) ;  /* 0x0000013000017945 */ /* 0x000fe20003800000 */
[----:B------:R-:W-:Y:S02]  /*34f0*/  IADD3 R37, P2, R33, 0x8, RZ ;  /* 0x0000000821257810 */ /* 0x000fe40007f5e0ff */
[----:B------:R-:W-:-:S03]  /*3500*/  F2FP.F16.E5M2.UNPACK_B R28, R28 ;  /* 0x0000001cff1c723e */ /* 0x000fc600020004ff */
[----:B-1----:R-:W-:Y:S01]  /*3510*/  IMAD.X R29, RZ, RZ, R25, P2 ;  /* 0x000000ffff1d7224 */ /* 0x002fe200010e0619 */
[----:B------:R-:W-:Y:S01]  /*3520*/  ISETP.GE.AND P2, PT, R32, 0x9, PT ;  /* 0x000000092000780c */ /* 0x000fe20003f46270 */
[----:B------:R-:W-:Y:S02]  /*3530*/  HADD2.F32 R28, -RZ, R28.H0_H0 ;  /* 0x2000001cff1c7230 */ /* 0x000fe40000004100 */
[----:B------:R-:W-:Y:S01]  /*3540*/  IMAD R34, R29, UR6, RZ ;  /* 0x000000061d227c24 */ /* 0x000fe2000f8e02ff */
[----:B------:R-:W-:Y:S02]  /*3550*/  ISETP.LT.OR P5, PT, R31, 0x1, !P2 ;  /* 0x000000011f00780c */ /* 0x000fe400057a1670 */
[----:B------:R-:W-:Y:S01]  /*3560*/  FMUL R35, R28, R9 ;  /* 0x000000091c237220 */ /* 0x000fe20000400000 */
[----:B------:R-:W-:-:S04]  /*3570*/  IMAD.WIDE.U32 R28, R37, UR6, R6 ;  /* 0x00000006251c7c25 */ /* 0x000fc8000f8e0006 */
[----:B------:R-:W-:Y:S01]  /*3580*/  FFMA R35, R144, R8, R35 ;  /* 0x0000000890237223 */ /* 0x000fe20000000023 */
[--C-:B------:R-:W-:Y:S01]  /*3590*/  IMAD R37, R37, UR7, R34.reuse ;  /* 0x0000000725257c24 */ /* 0x100fe2000f8e0222 */
[----:B------:R-:W-:Y:S02]  /*35a0*/  IADD3 R28, P6, R28, UR10, RZ ;  /* 0x0000000a1c1c7c10 */ /* 0x000fe4000ffde0ff */
[----:B------:R-:W-:Y:S02]  /*35b0*/  PRMT R34, RZ, 0x7610, R34 ;  /* 0x00007610ff227816 */ /* 0x000fe40000000022 */
[----:B------:R-:W-:Y:S02]  /*35c0*/  F2FP.SATFINITE.E5M2.F32.PACK_AB_MERGE_C R35, RZ, R35, RZ ;  /* 0x00000023ff23723e */ /* 0x000fe400048060ff */
[----:B------:R-:W-:-:S03]  /*35d0*/  IADD3.X R29, R29, UR11, R37, P6, !PT ;  /* 0x0000000b1d1d7c10 */ /* 0x000fc6000b7fe425 */
[----:B------:R1:W-:Y:S01]  /*35e0*/  @!P3 STG.E.U8 desc[UR16][R16.64+0x1], R35 ;  /* 0x000001231000b986 */ /* 0x0003e2000c101110 */
[----:B------:R-:W-:Y:S05]  /*35f0*/  @P5 BRA `(.L_x_44) ;  /* 0x0000000000045947 */ /* 0x000fea0003800000 */
[----:B------:R3:W5:Y:S02]  /*3600*/  LDG.E.U8 R34, desc[UR16][R28.64] ;  /* 0x000000101c227981 */ /* 0x000764000c1e1100 */
.L_x_44:
[----:B------:R-:W-:Y:S05]  /*3610*/  BSYNC B1 ;  /* 0x0000000000017941 */ /* 0x000fea0003800000 */
.L_x_43:
[----:B-----5:R-:W-:Y:S01]  /*3620*/  LOP3.LUT R34, R34, 0xff, RZ, 0xc0, !PT ;  /* 0x000000ff22227812 */ /* 0x020fe200078ec0ff */
[----:B------:R-:W-:Y:S01]  /*3630*/  BSSY B1, `(.L_x_45) ;  /* 0x000000b000017945 */ /* 0x000fe20003800000 */
[----:B------:R-:W-:Y:S02]  /*3640*/  ISETP.LT.OR P3, PT, R31, 0x2, !P2 ;  /* 0x000000021f00780c */ /* 0x000fe40005761670 */
[----:B------:R-:W-:-:S05]  /*3650*/  F2FP.F16.E5M2.UNPACK_B R34, R34 ;  /* 0x00000022ff22723e */ /* 0x000fca00020004ff */
[----:B------:R-:W-:-:S05]  /*3660*/  HADD2.F32 R34, -RZ, R34.H0_H0 ;  /* 0x20000022ff227230 */ /* 0x000fca0000004100 */
[----:B------:R-:W-:-:S04]  /*3670*/  FMUL R34, R34, R9 ;  /* 0x0000000922227220 */ /* 0x000fc80000400000 */
[----:B------:R-:W-:-:S05]  /*3680*/  FFMA R34, R143, R8, R34 ;  /* 0x000000088f227223 */ /* 0x000fca0000000022 */
[----:B-1----:R-:W-:Y:S02]  /*3690*/  F2FP.SATFINITE.E5M2.F32.PACK_AB_MERGE_C R35, RZ, R34, RZ ;  /* 0x00000022ff23723e */ /* 0x002fe400048060ff */
[----:B------:R-:W-:-:S03]  /*36a0*/  PRMT R34, RZ, 0x7610, R34 ;  /* 0x00007610ff227816 */ /* 0x000fc60000000022 */
[----:B------:R1:W-:Y:S01]  /*36b0*/  @!P5 STG.E.U8 desc[UR16][R14.64], R35 ;  /* 0x000000230e00d986 */ /* 0x0003e2000c101110 */
[----:B------:R-:W-:Y:S05]  /*36c0*/  @P3 BRA `(.L_x_46) ;  /* 0x0000000000043947 */ /* 0x000fea0003800000 */
[----:B------:R4:W5:Y:S02]  /*36d0*/  LDG.E.U8 R34, desc[UR16][R28.64+0x1] ;  /* 0x000001101c227981 */ /* 0x000964000c1e1100 */
.L_x_46:
[----:B------:R-:W-:Y:S05]  /*36e0*/  BSYNC B1 ;  /* 0x0000000000017941 */ /* 0x000fea0003800000 */
.L_x_45:
[----:B-----5:R-:W-:Y:S01]  /*36f0*/  LOP3.LUT R34, R34, 0xff, RZ, 0xc0, !PT ;  /* 0x000000ff22227812 */ /* 0x020fe200078ec0ff */
[----:B------:R-:W-:Y:S01]  /*3700*/  BSSY B1, `(.L_x_47) ;  /* 0x000000b000017945 */ /* 0x000fe20003800000 */
[----:B------:R-:W-:Y:S02]  /*3710*/  ISETP.LT.OR P5, PT, R31, 0x9, !P1 ;  /* 0x000000091f00780c */ /* 0x000fe40004fa1670 */
[----:B------:R-:W-:-:S05]  /*3720*/  F2FP.F16.E5M2.UNPACK_B R34, R34 ;  /* 0x00000022ff22723e */ /* 0x000fca00020004ff */
[----:B------:R-:W-:-:S05]  /*3730*/  HADD2.F32 R34, -RZ, R34.H0_H0 ;  /* 0x20000022ff227230 */ /* 0x000fca0000004100 */
[----:B-1----:R-:W-:Y:S01]  /*3740*/  FMUL R35, R34, R9 ;  /* 0x0000000922237220 */ /* 0x002fe20000400000 */
[----:B------:R-:W-:-:S03]  /*3750*/  PRMT R34, RZ, 0x7610, R34 ;  /* 0x00007610ff227816 */ /* 0x000fc60000000022 */
[----:B------:R-:W-:-:S05]  /*3760*/  FFMA R35, R142, R8, R35 ;  /* 0x000000088e237223 */ /* 0x000fca0000000023 */
[----:B------:R-:W-:-:S05]  /*3770*/  F2FP.SATFINITE.E5M2.F32.PACK_AB_MERGE_C R35, RZ, R35, RZ ;  /* 0x00000023ff23723e */ /* 0x000fca00048060ff */
[----:B------:R1:W-:Y:S01]  /*3780*/  @!P3 STG.E.U8 desc[UR16][R14.64+0x1], R35 ;  /* 0x000001230e00b986 */ /* 0x0003e2000c101110 */
[----:B------:R-:W-:Y:S05]  /*3790*/  @P5 BRA `(.L_x_48) ;  /* 0x0000000000045947 */ /* 0x000fea0003800000 */
[----:B------:R0:W5:Y:S02]  /*37a0*/  LDG.E.U8 R34, desc[UR16][R26.64+0x8] ;  /* 0x000008101a227981 */ /* 0x000164000c1e1100 */
.L_x_48:
[----:B------:R-:W-:Y:S05]  /*37b0*/  BSYNC B1 ;  /* 0x0000000000017941 */ /* 0x000fea0003800000 */
.L_x_47:
        /* <DEDUP_REMOVED lines=12> */
.L_x_50:
[----:B------:R-:W-:Y:S05]  /*3880*/  BSYNC B1 ;  /* 0x0000000000017941 */ /* 0x000fea0003800000 */
.L_x_49:
        /* <DEDUP_REMOVED lines=12> */
.L_x_52:
[----:B------:R-:W-:Y:S05]  /*3950*/  BSYNC B1 ;  /* 0x0000000000017941 */ /* 0x000fea0003800000 */
.L_x_51:
        /* <DEDUP_REMOVED lines=12> */
.L_x_54:
[----:B------:R-:W-:Y:S05]  /*3a20*/  BSYNC B1 ;  /* 0x0000000000017941 */ /* 0x000fea0003800000 */
.L_x_53:
        /* <DEDUP_REMOVED lines=12> */
.L_x_56:
[----:B------:R-:W-:Y:S05]  /*3af0*/  BSYNC B1 ;  /* 0x0000000000017941 */ /* 0x000fea0003800000 */
.L_x_55:
        /* <DEDUP_REMOVED lines=12> */
.L_x_58:
[----:B------:R-:W-:Y:S05]  /*3bc0*/  BSYNC B1 ;  /* 0x0000000000017941 */ /* 0x000fea0003800000 */
.L_x_57:
        /* <DEDUP_REMOVED lines=12> */
.L_x_60:
[----:B------:R-:W-:Y:S05]  /*3c90*/  BSYNC B1 ;  /* 0x0000000000017941 */ /* 0x000fea0003800000 */
.L_x_59:
        /* <DEDUP_REMOVED lines=12> */
.L_x_62:
[----:B------:R-:W-:Y:S05]  /*3d60*/  BSYNC B1 ;  /* 0x0000000000017941 */ /* 0x000fea0003800000 */
.L_x_61:
        /* <DEDUP_REMOVED lines=12> */
.L_x_64:
[----:B------:R-:W-:Y:S05]  /*3e30*/  BSYNC B1 ;  /* 0x0000000000017941 */ /* 0x000fea0003800000 */
.L_x_63:
        /* <DEDUP_REMOVED lines=12> */
.L_x_66:
[----:B------:R-:W-:Y:S05]  /*3f00*/  BSYNC B1 ;  /* 0x0000000000017941 */ /* 0x000fea0003800000 */
.L_x_65:
        /* <DEDUP_REMOVED lines=12> */
.L_x_68:
[----:B------:R-:W-:Y:S05]  /*3fd0*/  BSYNC B1 ;  /* 0x0000000000017941 */ /* 0x000fea0003800000 */
.L_x_67:
        /* <DEDUP_REMOVED lines=12> */
.L_x_70:
[----:B------:R-:W-:Y:S05]  /*40a0*/  BSYNC B1 ;  /* 0x0000000000017941 */ /* 0x000fea0003800000 */
.L_x_69:
        /* <DEDUP_REMOVED lines=12> */
.L_x_72:
[----:B------:R-:W-:Y:S05]  /*4170*/  BSYNC B1 ;  /* 0x0000000000017941 */ /* 0x000fea0003800000 */
.L_x_71:
        /* <DEDUP_REMOVED lines=12> */
.L_x_74:
[----:B------:R-:W-:Y:S05]  /*4240*/  BSYNC B1 ;  /* 0x0000000000017941 */ /* 0x000fea0003800000 */
.L_x_73:
        /* <DEDUP_REMOVED lines=12> */
.L_x_76:
[----:B------:R-:W-:Y:S05]  /*4310*/  BSYNC B1 ;  /* 0x0000000000017941 */ /* 0x000fea0003800000 */
.L_x_75:
        /* <DEDUP_REMOVED lines=12> */
.L_x_78:
[----:B------:R-:W-:Y:S05]  /*43e0*/  BSYNC B1 ;  /* 0x0000000000017941 */ /* 0x000fea0003800000 */
.L_x_77:
        /* <DEDUP_REMOVED lines=12> */
.L_x_80:
[----:B------:R-:W-:Y:S05]  /*44b0*/  BSYNC B1 ;  /* 0x0000000000017941 */ /* 0x000fea0003800000 */
.L_x_79:
        /* <DEDUP_REMOVED lines=12> */
.L_x_82:
[----:B------:R-:W-:Y:S05]  /*4580*/  BSYNC B1 ;  /* 0x0000000000017941 */ /* 0x000fea0003800000 */
.L_x_81:
        /* <DEDUP_REMOVED lines=12> */
.L_x_84:
[----:B------:R-:W-:Y:S05]  /*4650*/  BSYNC B1 ;  /* 0x0000000000017941 */ /* 0x000fea0003800000 */
.L_x_83:
        /* <DEDUP_REMOVED lines=12> */
.L_x_86:
[----:B------:R-:W-:Y:S05]  /*4720*/  BSYNC B1 ;  /* 0x0000000000017941 */ /* 0x000fea0003800000 */
.L_x_85:
        /* <DEDUP_REMOVED lines=12> */
.L_x_88:
[----:B------:R-:W-:Y:S05]  /*47f0*/  BSYNC B1 ;  /* 0x0000000000017941 */ /* 0x000fea0003800000 */
.L_x_87:
        /* <DEDUP_REMOVED lines=12> */
.L_x_90:
[----:B------:R-:W-:Y:S05]  /*48c0*/  BSYNC B1 ;  /* 0x0000000000017941 */ /* 0x000fea0003800000 */
.L_x_89:
        /* <DEDUP_REMOVED lines=12> */
.L_x_92:
[----:B------:R-:W-:Y:S05]  /*4990*/  BSYNC B1 ;  /* 0x0000000000017941 */ /* 0x000fea0003800000 */
.L_x_91:
        /* <DEDUP_REMOVED lines=12> */
.L_x_94:
[----:B------:R-:W-:Y:S05]  /*4a60*/  BSYNC B1 ;  /* 0x0000000000017941 */ /* 0x000fea0003800000 */
.L_x_93:
        /* <DEDUP_REMOVED lines=12> */
.L_x_96:
[----:B------:R-:W-:Y:S05]  /*4b30*/  BSYNC B1 ;  /* 0x0000000000017941 */ /* 0x000fea0003800000 */
.L_x_95:
        /* <DEDUP_REMOVED lines=12> */
.L_x_98:
[----:B------:R-:W-:Y:S05]  /*4c00*/  BSYNC B1 ;  /* 0x0000000000017941 */ /* 0x000fea0003800000 */
.L_x_97:
[----:B-----5:R-:W-:Y:S01]  /*4c10*/  LOP3.LUT R34, R34, 0xff, RZ, 0xc0, !PT ;  /* 0x000000ff22227812 */ /* 0x020fe200078ec0ff */
[----:B------:R-:W-:Y:S01]  /*4c20*/  BSSY B1, `(.L_x_99) ;  /* 0x000000b000017945 */ /* 0x000fe20003800000 */
[----:B------:R-:W-:Y:S02]  /*4c30*/  ISETP.LT.OR P3, PT, R31, 0x39, !P2 ;  /* 0x000000391f00780c */ /* 0x000fe40005761670 */
[----:B------:R-:W-:Y:S02]  /*4c40*/  F2FP.F16.E5M2.UNPACK_B R34, R34 ;  /* 0x00000022ff22723e */ /* 0x000fe400020004ff */
[----:B0-2---:R-:W-:-:S03]  /*4c50*/  PRMT R26, RZ, 0x7610, R26 ;  /* 0x00007610ff1a7816 */ /* 0x005fc6000000001a */
[----:B------:R-:W-:-:S05]  /*4c60*/  HADD2.F32 R34, -RZ, R34.H0_H0 ;  /* 0x20000022ff227230 */ /* 0x000fca0000004100 */
[----:B------:R-:W-:-:S04]  /*4c70*/  FMUL R27, R34, R9 ;  /* 0x00000009221b7220 */ /* 0x000fc80000400000 */
[----:B------:R-:W-:-:S05]  /*4c80*/  FFMA R27, R116, R8, R27 ;  /* 0x00000008741b7223 */ /* 0x000fca000000001b */
[----:B------:R-:W-:-:S05]  /*4c90*/  F2FP.SATFINITE.E5M2.F32.PACK_AB_MERGE_C R27, RZ, R27, RZ ;  /* 0x0000001bff1b723e */ /* 0x000fca00048060ff */
[----:B------:R0:W-:Y:S01]  /*4ca0*/  @!P1 STG.E.U8 desc[UR16][R16.64+0x39], R27 ;  /* 0x0000391b10009986 */ /* 0x0001e2000c101110 */
[----:B------:R-:W-:Y:S05]  /*4cb0*/  @P3 BRA `(.L_x_100) ;  /* 0x0000000000043947 */ /* 0x000fea0003800000 */
[----:B------:R2:W5:Y:S02]  /*4cc0*/  LDG.E.U8 R26, desc[UR16][R28.64+0x38] ;  /* 0x000038101c1a7981 */ /* 0x000564000c1e1100 */
.L_x_100:
[----:B------:R-:W-:Y:S05]  /*4cd0*/  BSYNC B1 ;  /* 0x0000000000017941 */ /* 0x000fea0003800000 */
.L_x_99:
[----:B-----5:R-:W-:Y:S01]  /*4ce0*/  LOP3.LUT R26, R26, 0xff, RZ, 0xc0, !PT ;  /* 0x000000ff1a1a7812 */ /* 0x020fe200078ec0ff */
[----:B------:R-:W-:Y:S01]  /*4cf0*/  BSSY B1, `(.L_x_101) ;  /* 0x000000b000017945 */ /* 0x000fe20003800000 */
[----:B------:R-:W-:Y:S02]  /*4d00*/  ISETP.LT.OR P2, PT, R31, 0x3a, !P2 ;  /* 0x0000003a1f00780c */ /* 0x000fe40005741670 */
[----:B------:R-:W-:Y:S02]  /*4d10*/  F2FP.F16.E5M2.UNPACK_B R26, R26 ;  /* 0x0000001aff1a723e */ /* 0x000fe400020004ff */
[----:B01----:R-:W-:-:S03]  /*4d20*/  PRMT R16, RZ, 0x7610, R16 ;  /* 0x00007610ff107816 */ /* 0x003fc60000000010 */
[----:B------:R-:W-:-:S05]  /*4d30*/  HADD2.F32 R26, -RZ, R26.H0_H0 ;  /* 0x2000001aff1a7230 */ /* 0x000fca0000004100 */
[----:B------:R-:W-:-:S04]  /*4d40*/  FMUL R26, R26, R9 ;  /* 0x000000091a1a7220 */ /* 0x000fc80000400000 */
[----:B------:R-:W-:-:S05]  /*4d50*/  FFMA R26, R115, R8, R26 ;  /* 0x00000008731a7223 */ /* 0x000fca000000001a */
[----:B------:R-:W-:-:S05]  /*4d60*/  F2FP.SATFINITE.E5M2.F32.PACK_AB_MERGE_C R17, RZ, R26, RZ ;  /* 0x0000001aff11723e */ /* 0x000fca00048060ff */
[----:B------:R0:W-:Y:S01]  /*4d70*/  @!P3 STG.E.U8 desc[UR16][R14.64+0x38], R17 ;  /* 0x000038110e00b986 */ /* 0x0001e2000c101110 */
[----:B------:R-:W-:Y:S05]  /*4d80*/  @P2 BRA `(.L_x_102) ;  /* 0x0000000000042947 */ /* 0x000fea0003800000 */
[----:B------:R1:W5:Y:S02]  /*4d90*/  LDG.E.U8 R16, desc[UR16][R28.64+0x39] ;  /* 0x000039101c107981 */ /* 0x000364000c1e1100 */
.L_x_102:
[----:B------:R-:W-:Y:S05]  /*4da0*/  BSYNC B1 ;  /* 0x0000000000017941 */ /* 0x000fea0003800000 */
.L_x_101:
[----:B-----5:R-:W-:Y:S01]  /*4db0*/  LOP3.LUT R16, R16, 0xff, RZ, 0xc0, !PT ;  /* 0x000000ff10107812 */ /* 0x020fe200078ec0ff */
[----:B------:R-:W-:Y:S01]  /*4dc0*/  BSSY B1, `(.L_x_103) ;  /* 0x0000013000017945 */ /* 0x000fe20003800000 */
[----:B-1234-:R-:W-:Y:S02]  /*4dd0*/  IADD3 R29, P1, R33, 0x80, RZ ;  /* 0x00000080211d7810 */ /* 0x01efe40007f3e0ff */
[----:B------:R-:W-:-:S03]  /*4de0*/  F2FP.F16.E5M2.UNPACK_B R16, R16 ;  /* 0x00000010ff10723e */ /* 0x000fc600020004ff */
[----:B0-----:R-:W-:Y:S01]  /*4df0*/  IMAD.X R17, RZ, RZ, R25, P1 ;  /* 0x000000ffff117224 */ /* 0x001fe200008e0619 */
        /* <DEDUP_REMOVED lines=15> */
.L_x_104:
[----:B------:R-:W-:Y:S05]  /*4ef0*/  BSYNC B1 ;  /* 0x0000000000017941 */ /* 0x000fea0003800000 */
.L_x_103:
[----:B-----5:R-:W-:Y:S01]  /*4f00*/  LOP3.LUT R26, R26, 0xff, RZ, 0xc0, !PT ;  /* 0x000000ff1a1a7812 */ /* 0x020fe200078ec0ff */
[----:B------:R-:W-:Y:S01]  /*4f10*/  BSSY B1, `(.L_x_105) ;  /* 0x000000b000017945 */ /* 0x000fe20003800000 */
[----:B------:R-:W-:Y:S02]  /*4f20*/  ISETP.LT.OR P3, PT, R31, 0x2, !P1 ;  /* 0x000000021f00780c */ /* 0x000fe40004f61670 */
[----:B------:R-:W-:Y:S02]  /*4f30*/  F2FP.F16.E5M2.UNPACK_B R26, R26 ;  /* 0x0000001aff1a723e */ /* 0x000fe400020004ff */
[----:B0-----:R-:W-:-:S03]  /*4f40*/  PRMT R14, RZ, 0x7610, R14 ;  /* 0x00007610ff0e7816 */ /* 0x001fc6000000000e */
[----:B------:R-:W-:-:S05]  /*4f50*/  HADD2.F32 R26, -RZ, R26.H0_H0 ;  /* 0x2000001aff1a7230 */ /* 0x000fca0000004100 */
[----:B------:R-:W-:-:S04]  /*4f60*/  FMUL R26, R26, R9 ;  /* 0x000000091a1a7220 */ /* 0x000fc80000400000 */
[----:B------:R-:W-:-:S05]  /*4f70*/  FFMA R26, R113, R8, R26 ;  /* 0x00000008711a7223 */ /* 0x000fca000000001a */
[----:B------:R-:W-:-:S05]  /*4f80*/  F2FP.SATFINITE.E5M2.F32.PACK_AB_MERGE_C R15, RZ, R26, RZ ;  /* 0x0000001aff0f723e */ /* 0x000fca00048060ff */
[----:B------:R0:W-:Y:S01]  /*4f90*/  @!P5 STG.E.U8 desc[UR16][R12.64], R15 ;  /* 0x0000000f0c00d986 */ /* 0x0001e2000c101110 */
[----:B------:R-:W-:Y:S05]  /*4fa0*/  @P3 BRA `(.L_x_106) ;  /* 0x0000000000043947 */ /* 0x000fea0003800000 */
[----:B------:R2:W5:Y:S02]  /*4fb0*/  LDG.E.U8 R14, desc[UR16][R16.64+0x1] ;  /* 0x00000110100e7981 */ /* 0x000564000c1e1100 */
.L_x_106:
[----:B------:R-:W-:Y:S05]  /*4fc0*/  BSYNC B1 ;  /* 0x0000000000017941 */ /* 0x000fea0003800000 */
.L_x_105:
[----:B-----5:R-:W-:Y:S01]  /*4fd0*/  LOP3.LUT R14, R14, 0xff, RZ, 0xc0, !PT ;  /* 0x000000ff0e0e7812 */ /* 0x020fe200078ec0ff */
[----:B------:R-:W-:Y:S01]  /*4fe0*/  BSSY B1, `(.L_x_107) ;  /* 0x0000013000017945 */ /* 0x000fe20003800000 */
[----:B------:R-:W-:Y:S02]  /*4ff0*/  IADD3 R33, P2, R33, 0x88, RZ ;  /* 0x0000008821217810 */ /* 0x000fe40007f5e0ff */
[----:B------:R-:W-:-:S03]  /*5000*/  F2FP.F16.E5M2.UNPACK_B R14, R14 ;  /* 0x0000000eff0e723e */ /* 0x000fc600020004ff */
[----:B------:R-:W-:Y:S01]  /*5010*/  IMAD.X R24, RZ, RZ, R25, P2 ;  /* 0x000000ffff187224 */ /* 0x000fe200010e0619 */
[----:B------:R-:W-:Y:S01]  /*5020*/  ISETP.GE.AND P2, PT, R32, 0x89, PT ;  /* 0x000000892000780c */ /* 0x000fe20003f46270 */
[----:B------:R-:W-:Y:S02]  /*5030*/  HADD2.F32 R14, -RZ, R14.H0_H0 ;  /* 0x2000000eff0e7230 */ /* 0x000fe40000004100 */
[----:B------:R-:W-:Y:S01]  /*5040*/  IMAD R24, R24, UR6, RZ ;  /* 0x0000000618187c24 */ /* 0x000fe2000f8e02ff */
[----:B------:R-:W-:Y:S01]  /*5050*/  ISETP.LT.OR P5, PT, R31, 0x1, !P2 ;  /* 0x000000011f00780c */ /* 0x000fe200057a1670 */
[----:B------:R-:W-:-:S04]  /*5060*/  IMAD.WIDE.U32 R6, R33, UR6, R6 ;  /* 0x0000000621067c25 */ /* 0x000fc8000f8e0006 */
[----:B0-----:R-:W-:Y:S01]  /*5070*/  FMUL R15, R14, R9 ;  /* 0x000000090e0f7220 */ /* 0x001fe20000400000 */
[----:B------:R-:W-:Y:S01]  /*5080*/  PRMT R14, RZ, 0x7610, R14 ;  /* 0x00007610ff0e7816 */ /* 0x000fe2000000000e */
[----:B------:R-:W-:Y:S02]  /*5090*/  IMAD R33, R33, UR7, R24 ;  /* 0x0000000721217c24 */ /* 0x000fe4000f8e0218 */
[----:B------:R-:W-:Y:S01]  /*50a0*/  FFMA R15, R112, R8, R15 ;  /* 0x00000008700f7223 */ /* 0x000fe2000000000f */
[----:B------:R-:W-:-:S04]  /*50b0*/  IADD3 R6, P6, R6, UR10, RZ ;  /* 0x0000000a06067c10 */ /* 0x000fc8000ffde0ff */
[----:B------:R-:W-:Y:S02]  /*50c0*/  F2FP.SATFINITE.E5M2.F32.PACK_AB_MERGE_C R15, RZ, R15, RZ ;  /* 0x0000000fff0f723e */ /* 0x000fe400048060ff */
[----:B------:R-:W-:-:S03]  /*50d0*/  IADD3.X R7, R7, UR11, R33, P6, !PT ;  /* 0x0000000b07077c10 */ /* 0x000fc6000b7fe421 */
[----:B------:R0:W-:Y:S01]  /*50e0*/  @!P3 STG.E.U8 desc[UR16][R12.64+0x1], R15 ;  /* 0x0000010f0c00b986 */ /* 0x0001e2000c101110 */
[----:B------:R-:W-:Y:S05]  /*50f0*/  @P5 BRA `(.L_x_108) ;  /* 0x0000000000045947 */ /* 0x000fea0003800000 */
[----:B------:R3:W5:Y:S02]  /*5100*/  LDG.E.U8 R14, desc[UR16][R6.64] ;  /* 0x00000010060e7981 */ /* 0x000764000c1e1100 */
.L_x_108:
[----:B------:R-:W-:Y:S05]  /*5110*/  BSYNC B1 ;  /* 0x0000000000017941 */ /* 0x000fea0003800000 */
.L_x_107:
[----:B-----5:R-:W-:Y:S01]  /*5120*/  LOP3.LUT R14, R14, 0xff, RZ, 0xc0, !PT ;  /* 0x000000ff0e0e7812 */ /* 0x020fe200078ec0ff */
[----:B------:R-:W-:Y:S01]  /*5130*/  BSSY B1, `(.L_x_109) ;  /* 0x000000b000017945 */ /* 0x000fe20003800000 */
[----:B------:R-:W-:Y:S02]  /*5140*/  ISETP.LT.OR P3, PT, R31, 0x2, !P2 ;  /* 0x000000021f00780c */ /* 0x000fe40005761670 */
[----:B------:R-:W-:-:S05]  /*5150*/  F2FP.F16.E5M2.UNPACK_B R14, R14 ;  /* 0x0000000eff0e723e */ /* 0x000fca00020004ff */
[----:B------:R-:W-:-:S05]  /*5160*/  HADD2.F32 R14, -RZ, R14.H0_H0 ;  /* 0x2000000eff0e7230 */ /* 0x000fca0000004100 */
[----:B------:R-:W-:-:S04]  /*5170*/  FMUL R14, R14, R9 ;  /* 0x000000090e0e7220 */ /* 0x000fc80000400000 */
[----:B------:R-:W-:-:S05]  /*5180*/  FFMA R14, R111, R8, R14 ;  /* 0x000000086f0e7223 */ /* 0x000fca000000000e */
[----:B0-----:R-:W-:Y:S02]  /*5190*/  F2FP.SATFINITE.E5M2.F32.PACK_AB_MERGE_C R15, RZ, R14, RZ ;  /* 0x0000000eff0f723e */ /* 0x001fe400048060ff */
[----:B------:R-:W-:-:S03]  /*51a0*/  PRMT R14, RZ, 0x7610, R14 ;  /* 0x00007610ff0e7816 */ /* 0x000fc6000000000e */
[----:B------:R0:W-:Y:S01]  /*51b0*/  @!P5 STG.E.U8 desc[UR16][R10.64], R15 ;  /* 0x0000000f0a00d986 */ /* 0x0001e2000c101110 */
[----:B------:R-:W-:Y:S05]  /*51c0*/  @P3 BRA `(.L_x_110) ;  /* 0x0000000000043947 */ /* 0x000fea0003800000 */
[----:B------:R4:W5:Y:S02]  /*51d0*/  LDG.E.U8 R14, desc[UR16][R6.64+0x1] ;  /* 0x00000110060e7981 */ /* 0x000964000c1e1100 */
.L_x_110:
[----:B------:R-:W-:Y:S05]  /*51e0*/  BSYNC B1 ;  /* 0x0000000000017941 */ /* 0x000fea0003800000 */
.L_x_109:
[----:B-----5:R-:W-:Y:S01]  /*51f0*/  LOP3.LUT R14, R14, 0xff, RZ, 0xc0, !PT ;  /* 0x000000ff0e0e7812 */ /* 0x020fe200078ec0ff */
[----:B------:R-:W-:Y:S01]  /*5200*/  BSSY B1, `(.L_x_111) ;  /* 0x000000b000017945 */ /* 0x000fe20003800000 */
[----:B------:R-:W-:Y:S02]  /*5210*/  ISETP.LT.OR P5, PT, R31, 0x9, !P1 ;  /* 0x000000091f00780c */ /* 0x000fe40004fa1670 */
[----:B------:R-:W-:-:S05]  /*5220*/  F2FP.F16.E5M2.UNPACK_B R14, R14 ;  /* 0x0000000eff0e723e */ /* 0x000fca00020004ff */
[----:B------:R-:W-:-:S05]  /*5230*/  HADD2.F32 R14, -RZ, R14.H0_H0 ;  /* 0x2000000eff0e7230 */ /* 0x000fca0000004100 */
[----:B0-----:R-:W-:Y:S01]  /*5240*/  FMUL R15, R14, R9 ;  /* 0x000000090e0f7220 */ /* 0x001fe20000400000 */
[----:B------:R-:W-:-:S03]  /*5250*/  PRMT R14, RZ, 0x7610, R14 ;  /* 0x00007610ff0e7816 */ /* 0x000fc6000000000e */
[----:B------:R-:W-:-:S05]  /*5260*/  FFMA R15, R110, R8, R15 ;  /* 0x000000086e0f7223 */ /* 0x000fca000000000f */
[----:B------:R-:W-:-:S05]  /*5270*/  F2FP.SATFINITE.E5M2.F32.PACK_AB_MERGE_C R15, RZ, R15, RZ ;  /* 0x0000000fff0f723e */ /* 0x000fca00048060ff */
[----:B------:R0:W-:Y:S01]  /*5280*/  @!P3 STG.E.U8 desc[UR16][R10.64+0x1], R15 ;  /* 0x0000010f0a00b986 */ /* 0x0001e2000c101110 */
[----:B------:R-:W-:Y:S05]  /*5290*/  @P5 BRA `(.L_x_112) ;  /* 0x0000000000045947 */ /* 0x000fea0003800000 */
[----:B------:R0:W5:Y:S02]  /*52a0*/  LDG.E.U8 R14, desc[UR16][R16.64+0x8] ;  /* 0x00000810100e7981 */ /* 0x000164000c1e1100 */
.L_x_112:
[----:B------:R-:W-:Y:S05]  /*52b0*/  BSYNC B1 ;  /* 0x0000000000017941 */ /* 0x000fea0003800000 */
.L_x_111:
        /* <DEDUP_REMOVED lines=12> */
.L_x_114:
[----:B------:R-:W-:Y:S05]  /*5380*/  BSYNC B1 ;  /* 0x0000000000017941 */ /* 0x000fea0003800000 */
.L_x_113:
        /* <DEDUP_REMOVED lines=12> */
.L_x_116:
[----:B------:R-:W-:Y:S05]  /*5450*/  BSYNC B1 ;  /* 0x0000000000017941 */ /* 0x000fea0003800000 */
.L_x_115:
        /* <DEDUP_REMOVED lines=12> */
.L_x_118:
[----:B------:R-:W-:Y:S05]  /*5520*/  BSYNC B1 ;  /* 0x0000000000017941 */ /* 0x000fea0003800000 */
.L_x_117:
        /* <DEDUP_REMOVED lines=12> */
.L_x_120:
[----:B------:R-:W-:Y:S05]  /*55f0*/  BSYNC B1 ;  /* 0x0000000000017941 */ /* 0x000fea0003800000 */
.L_x_119:
        /* <DEDUP_REMOVED lines=12> */
.L_x_122:
[----:B------:R-:W-:Y:S05]  /*56c0*/  BSYNC B1 ;  /* 0x0000000000017941 */ /* 0x000fea0003800000 */
.L_x_121:
        /* <DEDUP_REMOVED lines=12> */
.L_x_124:
[----:B------:R-:W-:Y:S05]  /*5790*/  BSYNC B1 ;  /* 0x0000000000017941 */ /* 0x000fea0003800000 */
.L_x_123:
        /* <DEDUP_REMOVED lines=12> */
.L_x_126:
[----:B------:R-:W-:Y:S05]  /*5860*/  BSYNC B1 ;  /* 0x0000000000017941 */ /* 0x000fea0003800000 */
.L_x_125:
        /* <DEDUP_REMOVED lines=12> */
.L_x_128:
[----:B------:R-:W-:Y:S05]  /*5930*/  BSYNC B1 ;  /* 0x0000000000017941 */ /* 0x000fea0003800000 */
.L_x_127:
        /* <DEDUP_REMOVED lines=12> */
.L_x_130:
[----:B------:R-:W-:Y:S05]  /*5a00*/  BSYNC B1 ;  /* 0x0000000000017941 */ /* 0x000fea0003800000 */
.L_x_129:
        /* <DEDUP_REMOVED lines=12> */
.L_x_132:
[----:B------:R-:W-:Y:S05]  /*5ad0*/  BSYNC B1 ;  /* 0x0000000000017941 */ /* 0x000fea0003800000 */
.L_x_131:
        /* <DEDUP_REMOVED lines=12> */
.L_x_134:
[----:B------:R-:W-:Y:S05]  /*5ba0*/  BSYNC B1 ;  /* 0x0000000000017941 */ /* 0x000fea0003800000 */
.L_x_133:
        /* <DEDUP_REMOVED lines=12> */
.L_x_136:
[----:B------:R-:W-:Y:S05]  /*5c70*/  BSYNC B1 ;  /* 0x0000000000017941 */ /* 0x000fea0003800000 */
.L_x_135:
        /* <DEDUP_REMOVED lines=12> */
.L_x_138:
[----:B------:R-:W-:Y:S05]  /*5d40*/  BSYNC B1 ;  /* 0x0000000000017941 */ /* 0x000fea0003800000 */
.L_x_137:
        /* <DEDUP_REMOVED lines=12> */
.L_x_140:
[----:B------:R-:W-:Y:S05]  /*5e10*/  BSYNC B1 ;  /* 0x0000000000017941 */ /* 0x000fea0003800000 */
.L_x_139:
        /* <DEDUP_REMOVED lines=12> */
.L_x_142:
[----:B------:R-:W-:Y:S05]  /*5ee0*/  BSYNC B1 ;  /* 0x0000000000017941 */ /* 0x000fea0003800000 */
.L_x_141:
        /* <DEDUP_REMOVED lines=12> */
.L_x_144:
[----:B------:R-:W-:Y:S05]  /*5fb0*/  BSYNC B1 ;  /* 0x0000000000017941 */ /* 0x000fea0003800000 */
.L_x_143:
        /* <DEDUP_REMOVED lines=12> */
.L_x_146:
[----:B------:R-:W-:Y:S05]  /*6080*/  BSYNC B1 ;  /* 0x0000000000017941 */ /* 0x000fea0003800000 */
.L_x_145:
        /* <DEDUP_REMOVED lines=12> */
.L_x_148:
[----:B------:R-:W-:Y:S05]  /*6150*/  BSYNC B1 ;  /* 0x0000000000017941 */ /* 0x000fea0003800000 */
.L_x_147:
        /* <DEDUP_REMOVED lines=12> */
.L_x_150:
[----:B------:R-:W-:Y:S05]  /*6220*/  BSYNC B1 ;  /* 0x0000000000017941 */ /* 0x000fea0003800000 */
.L_x_149:
        /* <DEDUP_REMOVED lines=12> */
.L_x_152:
[----:B------:R-:W-:Y:S05]  /*62f0*/  BSYNC B1 ;  /* 0x0000000000017941 */ /* 0x000fea0003800000 */
.L_x_151:
        /* <DEDUP_REMOVED lines=12> */
.L_x_154:
[----:B------:R-:W-:Y:S05]  /*63c0*/  BSYNC B1 ;  /* 0x0000000000017941 */ /* 0x000fea0003800000 */
.L_x_153:
        /* <DEDUP_REMOVED lines=12> */
.L_x_156:
[----:B------:R-:W-:Y:S05]  /*6490*/  BSYNC B1 ;  /* 0x0000000000017941 */ /* 0x000fea0003800000 */
.L_x_155:
        /* <DEDUP_REMOVED lines=12> */
.L_x_158:
[----:B------:R-:W-:Y:S05]  /*6560*/  BSYNC B1 ;  /* 0x0000000000017941 */ /* 0x000fea0003800000 */
.L_x_157:
        /* <DEDUP_REMOVED lines=12> */
.L_x_160:
[----:B------:R-:W-:Y:S05]  /*6630*/  BSYNC B1 ;  /* 0x0000000000017941 */ /* 0x000fea0003800000 */
.L_x_159:
        /* <DEDUP_REMOVED lines=12> */
.L_x_162:
[----:B------:R-:W-:Y:S05]  /*6700*/  BSYNC B1 ;  /* 0x0000000000017941 */ /* 0x000fea0003800000 */
.L_x_161:
        /* <DEDUP_REMOVED lines=12> */
.L_x_164:
[----:B------:R-:W-:Y:S05]  /*67d0*/  BSYNC B1 ;  /* 0x0000000000017941 */ /* 0x000fea0003800000 */
.L_x_163:
        /* <DEDUP_REMOVED lines=12> */
.L_x_166:
[----:B------:R-:W-:Y:S05]  /*68a0*/  BSYNC B1 ;  /* 0x0000000000017941 */ /* 0x000fea0003800000 */
.L_x_165:
[----:B------:R-:W-:Y:S05]  /*68b0*/  @P2 BRA `(.L_x_167) ;  /* 0x0000001000302947 */ /* 0x000fea0003800000 */
[----:B-----5:R-:W-:-:S04]  /*68c0*/  LOP3.LUT R12, R12, 0xff, RZ, 0xc0, !PT ;  /* 0x000000ff0c0c7812 */ /* 0x020fc800078ec0ff */
[----:B------:R-:W-:-:S05]  /*68d0*/  F2FP.F16.E5M2.UNPACK_B R12, R12 ;  /* 0x0000000cff0c723e */ /* 0x000fca00020004ff */
[----:B------:R-:W-:-:S05]  /*68e0*/  HADD2.F32 R12, -RZ, R12.H0_H0 ;  /* 0x2000000cff0c7230 */ /* 0x000fca0000004100 */
[----:B0--34-:R-:W-:-:S04]  /*68f0*/  FMUL R7, R12, R9 ;  /* 0x000000090c077220 */ /* 0x019fc80000400000 */
[----:B------:R-:W-:-:S05]  /*6900*/  FFMA R7, R20, R8, R7 ;  /* 0x0000000814077223 */ /* 0x000fca0000000007 */
[----:B------:R-:W-:-:S05]  /*6910*/  F2FP.SATFINITE.E5M2.F32.PACK_AB_MERGE_C R7, RZ, R7, RZ ;  /* 0x00000007ff07723e */ /* 0x000fca00048060ff */
[----:B------:R0:W-:Y:S01]  /*6920*/  STG.E.U8 desc[UR16][R10.64+0x39], R7 ;  /* 0x000039070a007986 */ /* 0x0001e2000c101110 */
[----:B------:R-:W-:Y:S05]  /*6930*/  BRA `(.L_x_167) ;  /* 0x0000001000107947 */ /* 0x000fea0003800000 */
.L_x_38:
[C---:B------:R-:W-:Y:S01]  /*6940*/  ISETP.GE.AND P1, PT, R32.reuse, 0x1, PT ;  /* 0x000000012000780c */ /* 0x040fe20003f26270 */
[-C--:B--2---:R-:W-:Y:S01]  /*6950*/  FMUL R145, R145, R8.reuse ;  /* 0x0000000891917220 */ /* 0x084fe20000400000 */
[----:B------:R-:W-:Y:S01]  /*6960*/  ISETP.GE.AND P2, PT, R32, 0x9, PT ;  /* 0x000000092000780c */ /* 0x000fe20003f46270 */
[-C--:B------:R-:W-:Y:S01]  /*6970*/  FMUL R144, R144, R8.reuse ;  /* 0x0000000890907220 */ /* 0x080fe20000400000 */
[----:B------:R-:W-:Y:S01]  /*6980*/  ISETP.LT.OR P3, PT, R31, 0x1, !P1 ;  /* 0x000000011f00780c */ /* 0x000fe20004f61670 */
[-C--:B------:R-:W-:Y:S01]  /*6990*/  FMUL R143, R143, R8.reuse ;  /* 0x000000088f8f7220 */ /* 0x080fe20000400000 */
[C---:B------:R-:W-:Y:S01]  /*69a0*/  ISETP.LT.OR P6, PT, R31.reuse, 0x2, !P1 ;  /* 0x000000021f00780c */ /* 0x040fe20004fc1670 */
[-C--:B------:R-:W-:Y:S01]  /*69b0*/  FMUL R142, R142, R8.reuse ;  /* 0x000000088e8e7220 */ /* 0x080fe20000400000 */
[----:B------:R-:W-:Y:S01]  /*69c0*/  ISETP.LT.OR P5, PT, R31, 0x1, !P2 ;  /* 0x000000011f00780c */ /* 0x000fe200057a1670 */
[-C--:B------:R-:W-:Y:S01]  /*69d0*/  FMUL R141, R141, R8.reuse ;  /* 0x000000088d8d7220 */ /* 0x080fe20000400000 */
[----:B------:R-:W-:Y:S01]  /*69e0*/  F2FP.SATFINITE.E5M2.F32.PACK_AB_MERGE_C R145, RZ, R145, RZ ;  /* 0x00000091ff91723e */ /* 0x000fe200048060ff */
[----:B------:R-:W-:Y:S01]  /*69f0*/  FMUL R140, R140, R8 ;  /* 0x000000088c8c7220 */ /* 0x000fe20000400000 */
[----:B------:R-:W-:Y:S01]  /*6a00*/  F2FP.SATFINITE.E5M2.F32.PACK_AB_MERGE_C R7, RZ, R144, RZ ;  /* 0x00000090ff07723e */ /* 0x000fe200048060ff */
[-C--:B------:R-:W-:Y:S01]  /*6a10*/  FMUL R139, R139, R8.reuse ;  /* 0x000000088b8b7220 */ /* 0x080fe20000400000 */
[----:B------:R-:W-:Y:S01]  /*6a20*/  F2FP.SATFINITE.E5M2.F32.PACK_AB_MERGE_C R143, RZ, R143, RZ ;  /* 0x0000008fff8f723e */ /* 0x000fe200048060ff */
[----:B------:R-:W-:Y:S01]  /*6a30*/  FMUL R138, R138, R8 ;  /* 0x000000088a8a7220 */ /* 0x000fe20000400000 */
[----:B------:R-:W-:Y:S01]  /*6a40*/  F2FP.SATFINITE.E5M2.F32.PACK_AB_MERGE_C R25, RZ, R142, RZ ;  /* 0x0000008eff19723e */ /* 0x000fe200048060ff */
[----:B------:R-:W-:Y:S01]  /*6a50*/  @!P3 STG.E.U8 desc[UR16][R16.64], R145 ;  /* 0x000000911000b986 */ /* 0x000fe2000c101110 */
[----:B------:R-:W-:Y:S01]  /*6a60*/  ISETP.LT.OR P3, PT, R31, 0x2, !P2 ;  /* 0x000000021f00780c */ /* 0x000fe20005761670 */
[-C--:B------:R-:W-:Y:S01]  /*6a70*/  FMUL R137, R137, R8.reuse ;  /* 0x0000000889897220 */ /* 0x080fe20000400000 */
[----:B------:R-:W-:Y:S01]  /*6a80*/  F2FP.SATFINITE.E5M2.F32.PACK_AB_MERGE_C R141, RZ, R141, RZ ;  /* 0x0000008dff8d723e */ /* 0x000fe200048060ff */
[----:B------:R0:W-:Y:S01]  /*6a90*/  @!P6 STG.E.U8 desc[UR16][R16.64+0x1], R7 ;  /* 0x000001071000e986 */ /* 0x0001e2000c101110 */
[C---:B------:R-:W-:Y:S01]  /*6aa0*/  ISETP.LT.OR P6, PT, R31.reuse, 0x9, !P1 ;  /* 0x000000091f00780c */ /* 0x040fe20004fc1670 */
[-C--:B------:R-:W-:Y:S01]  /*6ab0*/  FMUL R136, R136, R8.reuse ;  /* 0x0000000888887220 */ /* 0x080fe20000400000 */
[----:B------:R-:W-:Y:S01]  /*6ac0*/  F2FP.SATFINITE.E5M2.F32.PACK_AB_MERGE_C R139, RZ, R139, RZ ;  /* 0x0000008bff8b723e */ /* 0x000fe200048060ff */
[----:B------:R-:W-:Y:S01]  /*6ad0*/  @!P5 STG.E.U8 desc[UR16][R14.64], R143 ;  /* 0x0000008f0e00d986 */ /* 0x000fe2000c101110 */
[----:B------:R-:W-:Y:S01]  /*6ae0*/  ISETP.LT.OR P5, PT, R31, 0xa, !P1 ;  /* 0x0000000a1f00780c */ /* 0x000fe20004fa1670 */
[----:B------:R-:W-:Y:S01]  /*6af0*/  FMUL R135, R135, R8 ;  /* 0x0000000887877220 */ /* 0x000fe20000400000 */
[----:B------:R-:W-:Y:S01]  /*6b00*/  F2FP.SATFINITE.E5M2.F32.PACK_AB_MERGE_C R27, RZ, R138, RZ ;  /* 0x0000008aff1b723e */ /* 0x000fe200048060ff */
[-C--:B------:R-:W-:Y:S01]  /*6b10*/  FMUL R134, R134, R8.reuse ;  /* 0x0000000886867220 */ /* 0x080fe20000400000 */
[----:B------:R-:W-:Y:S01]  /*6b20*/  F2FP.SATFINITE.E5M2.F32.PACK_AB_MERGE_C R137, RZ, R137, RZ ;  /* 0x00000089ff89723e */ /* 0x000fe200048060ff */
[----:B------:R1:W-:Y:S01]  /*6b30*/  @!P3 STG.E.U8 desc[UR16][R14.64+0x1], R25 ;  /* 0x000001190e00b986 */ /* 0x0003e2000c101110 */
[----:B------:R-:W-:Y:S01]  /*6b40*/  ISETP.LT.OR P3, PT, R31, 0x9, !P2 ;  /* 0x000000091f00780c */ /* 0x000fe20005761670 */
[----:B------:R-:W-:Y:S01]  /*6b50*/  FMUL R133, R133, R8 ;  /* 0x0000000885857220 */ /* 0x000fe20000400000 */
[----:B0-----:R-:W-:Y:S01]  /*6b60*/  F2FP.SATFINITE.E5M2.F32.PACK_AB_MERGE_C R7, RZ, R140, RZ ;  /* 0x0000008cff07723e */ /* 0x001fe200048060ff */
[----:B------:R-:W-:Y:S01]  /*6b70*/  @!P6 STG.E.U8 desc[UR16][R16.64+0x8], R141 ;  /* 0x0000088d1000e986 */ /* 0x000fe2000c101110 */
[C---:B------:R-:W-:Y:S01]  /*6b80*/  ISETP.LT.OR P6, PT, R31.reuse, 0xa, !P2 ;  /* 0x0000000a1f00780c */ /* 0x040fe200057c1670 */
[-C--:B------:R-:W-:Y:S01]  /*6b90*/  FMUL R132, R132, R8.reuse ;  /* 0x0000000884847220 */ /* 0x080fe20000400000 */
[----:B------:R-:W-:Y:S01]  /*6ba0*/  F2FP.SATFINITE.E5M2.F32.PACK_AB_MERGE_C R135, RZ, R135, RZ ;  /* 0x00000087ff87723e */ /* 0x000fe200048060ff */
[----:B------:R0:W-:Y:S01]  /*6bb0*/  @!P5 STG.E.U8 desc[UR16][R16.64+0x9], R7 ;  /* 0x000009071000d986 */ /* 0x0001e2000c101110 */
[----:B------:R-:W-:Y:S01]  /*6bc0*/  ISETP.LT.OR P5, PT, R31, 0x11, !P1 ;  /* 0x000000111f00780c */ /* 0x000fe20004fa1670 */
[-C--:B------:R-:W-:Y:S01]  /*6bd0*/  FMUL R131, R131, R8.reuse ;  /* 0x0000000883837220 */ /* 0x080fe20000400000 */
[----:B------:R-:W-:Y:S01]  /*6be0*/  F2FP.SATFINITE.E5M2.F32.PACK_AB_MERGE_C R133, RZ, R133, RZ ;  /* 0x00000085ff85723e */ /* 0x000fe200048060ff */
[----:B------:R-:W-:Y:S01]  /*6bf0*/  FMUL R130, R130, R8 ;  /* 0x0000000882827220 */ /* 0x000fe20000400000 */
[----:B-1----:R-:W-:Y:S01]  /*6c00*/  F2FP.SATFINITE.E5M2.F32.PACK_AB_MERGE_C R25, RZ, R134, RZ ;  /* 0x00000086ff19723e */ /* 0x002fe200048060ff */
[----:B------:R-:W-:Y:S01]  /*6c10*/  @!P3 STG.E.U8 desc[UR16][R14.64+0x8], R139 ;  /* 0x0000088b0e00b986 */ /* 0x000fe2000c101110 */
[----:B------:R-:W-:Y:S01]  /*6c20*/  ISETP.LT.OR P3, PT, R31, 0x12, !P1 ;  /* 0x000000121f00780c */ /* 0x000fe20004f61670 */
[-C--:B------:R-:W-:Y:S01]  /*6c30*/  FMUL R129, R129, R8.reuse ;  /* 0x0000000881817220 */ /* 0x080fe20000400000 */
[----:B------:R-:W-:Y:S01]  /*6c40*/  F2FP.SATFINITE.E5M2.F32.PACK_AB_MERGE_C R131, RZ, R131, RZ ;  /* 0x00000083ff83723e */ /* 0x000fe200048060ff */
[----:B------:R1:W-:Y:S01]  /*6c50*/  @!P6 STG.E.U8 desc[UR16][R14.64+0x9], R27 ;  /* 0x0000091b0e00e986 */ /* 0x0003e2000c101110 */
[C---:B------:R-:W-:Y:S01]  /*6c60*/  ISETP.LT.OR P6, PT, R31.reuse, 0x11, !P2 ;  /* 0x000000111f00780c */ /* 0x040fe200057c1670 */
[----:B------:R-:W-:Y:S01]  /*6c70*/  FMUL R128, R128, R8 ;  /* 0x0000000880807220 */ /* 0x000fe20000400000 */
[----:B0-----:R-:W-:Y:S01]  /*6c80*/  F2FP.SATFINITE.E5M2.F32.PACK_AB_MERGE_C R7, RZ, R136, RZ ;  /* 0x00000088ff07723e */ /* 0x001fe200048060ff */
[----:B------:R-:W-:Y:S01]  /*6c90*/  @!P5 STG.E.U8 desc[UR16][R16.64+0x10], R137 ;  /* 0x000010891000d986 */ /* 0x000fe2000c101110 */
[----:B------:R-:W-:Y:S01]  /*6ca0*/  ISETP.LT.OR P5, PT, R31, 0x12, !P2 ;  /* 0x000000121f00780c */ /* 0x000fe200057a1670 */
[-C--:B------:R-:W-:Y:S01]  /*6cb0*/  FMUL R127, R127, R8.reuse ;  /* 0x000000087f7f7220 */ /* 0x080fe20000400000 */
[----:B------:R-:W-:Y:S01]  /*6cc0*/  F2FP.SATFINITE.E5M2.F32.PACK_AB_MERGE_C R129, RZ, R129, RZ ;  /* 0x00000081ff81723e */ /* 0x000fe200048060ff */
[-C--:B------:R-:W-:Y:S01]  /*6cd0*/  FMUL R126, R126, R8.reuse ;  /* 0x000000087e7e7220 */ /* 0x080fe20000400000 */
[-C--:B------:R-:W-:Y:S01]  /*6ce0*/  FMUL R125, R125, R8.reuse ;  /* 0x000000087d7d7220 */ /* 0x080fe20000400000 */
[----:B------:R0:W-:Y:S01]  /*6cf0*/  @!P3 STG.E.U8 desc[UR16][R16.64+0x11], R7 ;  /* 0x000011071000b986 */ /* 0x0001e2000c101110 */
[C---:B------:R-:W-:Y:S01]  /*6d00*/  ISETP.LT.OR P3, PT, R31.reuse, 0x19, !P1 ;  /* 0x000000191f00780c */ /* 0x040fe20004f61670 */
[----:B------:R-:W-:Y:S01]  /*6d10*/  FMUL R124, R124, R8 ;  /* 0x000000087c7c7220 */ /* 0x000fe20000400000 */
[----:B-1----:R-:W-:Y:S01]  /*6d20*/  F2FP.SATFINITE.E5M2.F32.PACK_AB_MERGE_C R27, RZ, R132, RZ ;  /* 0x00000084ff1b723e */ /* 0x002fe200048060ff */
[----:B------:R-:W-:Y:S01]  /*6d30*/  @!P6 STG.E.U8 desc[UR16][R14.64+0x10], R135 ;  /* 0x000010870e00e986 */ /* 0x000fe2000c101110 */
[----:B------:R-:W-:Y:S01]  /*6d40*/  ISETP.LT.OR P6, PT, R31, 0x1a, !P1 ;  /* 0x0000001a1f00780c */ /* 0x000fe20004fc1670 */
[-C--:B------:R-:W-:Y:S01]  /*6d50*/  FMUL R123, R123, R8.reuse ;  /* 0x000000087b7b7220 */ /* 0x080fe20000400000 */
[----:B------:R-:W-:Y:S01]  /*6d60*/  F2FP.SATFINITE.E5M2.F32.PACK_AB_MERGE_C R127, RZ, R127, RZ ;  /* 0x0000007fff7f723e */ /* 0x000fe200048060ff */
[----:B------:R1:W-:Y:S01]  /*6d70*/  @!P5 STG.E.U8 desc[UR16][R14.64+0x11], R25 ;  /* 0x000011190e00d986 */ /* 0x0003e2000c101110 */
[----:B------:R-:W-:Y:S01]  /*6d80*/  ISETP.LT.OR P5, PT, R31, 0x19, !P2 ;  /* 0x000000191f00780c */ /* 0x000fe200057a1670 */
[-C--:B------:R-:W-:Y:S01]  /*6d90*/  FMUL R122, R122, R8.reuse ;  /* 0x000000087a7a7220 */ /* 0x080fe20000400000 */
[----:B------:R-:W-:Y:S01]  /*6da0*/  F2FP.SATFINITE.E5M2.F32.PACK_AB_MERGE_C R125, RZ, R125, RZ ;  /* 0x0000007dff7d723e */ /* 0x000fe200048060ff */
        /* <DEDUP_REMOVED lines=8> */
[----:B------:R-:W-:Y:S01]  /*6e30*/  FMUL R119, R119, R8 ;  /* 0x0000000877777220 */ /* 0x000fe20000400000 */
[----:B-1----:R-:W-:Y:S01]  /*6e40*/  F2FP.SATFINITE.E5M2.F32.PACK_AB_MERGE_C R25, RZ, R128, RZ ;  /* 0x00000080ff19723e */ /* 0x002fe200048060ff */
[----:B------:R-:W-:Y:S01]  /*6e50*/  @!P5 STG.E.U8 desc[UR16][R14.64+0x18], R131 ;  /* 0x000018830e00d986 */ /* 0x000fe2000c101110 */
[----:B------:R-:W-:Y:S01]  /*6e60*/  ISETP.LT.OR P5, PT, R31, 0x22, !P1 ;  /* 0x000000221f00780c */ /* 0x000fe20004fa1670 */
[-C--:B------:R-:W-:Y:S01]  /*6e70*/  FMUL R118, R118, R8.reuse ;  /* 0x0000000876767220 */ /* 0x080fe20000400000 */
[----:B------:R-:W-:Y:S01]  /*6e80*/  F2FP.SATFINITE.E5M2.F32.PACK_AB_MERGE_C R121, RZ, R121, RZ ;  /* 0x00000079ff79723e */ /* 0x000fe200048060ff */
[-C--:B------:R-:W-:Y:S01]  /*6e90*/  FMUL R117, R117, R8.reuse ;  /* 0x0000000875757220 */ /* 0x080fe20000400000 */
[----:B------:R-:W-:Y:S01]  /*6ea0*/  F2FP.SATFINITE.E5M2.F32.PACK_AB_MERGE_C R119, RZ, R119, RZ ;  /* 0x00000077ff77723e */ /* 0x000fe200048060ff */
[----:B------:R1:W-:Y:S01]  /*6eb0*/  @!P3 STG.E.U8 desc[UR16][R14.64+0x19], R7 ;  /* 0x000019070e00b986 */ /* 0x0003e2000c101110 */
[C---:B------:R-:W-:Y:S01]  /*6ec0*/  ISETP.LT.OR P3, PT, R31.reuse, 0x21, !P2 ;  /* 0x000000211f00780c */ /* 0x040fe20005761670 */
        /* <DEDUP_REMOVED lines=9> */
[----:B------:R-:W-:Y:S01]  /*6f60*/  FMUL R113, R113, R8 ;  /* 0x0000000871717220 */ /* 0x000fe20000400000 */
[----:B-1----:R-:W-:Y:S01]  /*6f70*/  F2FP.SATFINITE.E5M2.F32.PACK_AB_MERGE_C R7, RZ, R124, RZ ;  /* 0x0000007cff07723e */ /* 0x002fe200048060ff */
[-C--:B------:R-:W-:Y:S01]  /*6f80*/  FMUL R112, R112, R8.reuse ;  /* 0x0000000870707220 */ /* 0x080fe20000400000 */
        /* <DEDUP_REMOVED lines=29> */
[----:B------:R-:W-:Y:S01]  /*7160*/  ISETP.LT.OR P3, PT, R31, 0x32, !P2 ;  /* 0x000000321f00780c */ /* 0x000fe20005761670 */
[-C--:B------:R-:W-:Y:S01]  /*7170*/  FMUL R103, R103, R8.reuse ;  /* 0x0000000867677220 */ /* 0x080fe20000400000 */
[----:B------:R-:W-:Y:S01]  /*7180*/  F2FP.SATFINITE.E5M2.F32.PACK_AB_MERGE_C R105, RZ, R105, RZ ;  /* 0x00000069ff69723e */ /* 0x000fe200048060ff */
[----:B------:R0:W-:Y:S01]  /*7190*/  @!P6 STG.E.U8 desc[UR16][R16.64+0x31], R27 ;  /* 0x0000311b1000e986 */ /* 0x0001e2000c101110 */
[C---:B------:R-:W-:Y:S01]  /*71a0*/  ISETP.LT.OR P6, PT, R31.reuse, 0x39, !P1 ;  /* 0x000000391f00780c */ /* 0x040fe20004fc1670 */
[-C--:B------:R-:W-:Y:S01]  /*71b0*/  FMUL R102, R102, R8.reuse ;  /* 0x0000000866667220 */ /* 0x080fe20000400000 */
[C---:B------:R-:W-:Y:S01]  /*71c0*/  ISETP.LT.OR P1, PT, R31.reuse, 0x3a, !P1 ;  /* 0x0000003a1f00780c */ /* 0x040fe20004f21670 */
[----:B------:R-:W-:Y:S01]  /*71d0*/  @!P5 STG.E.U8 desc[UR16][R14.64+0x30], R119 ;  /* 0x000030770e00d986 */ /* 0x000fe2000c101110 */
[C---:B------:R-:W-:Y:S01]  /*71e0*/  ISETP.LT.OR P5, PT, R31.reuse, 0x39, !P2 ;  /* 0x000000391f00780c */ /* 0x040fe200057a1670 */
[-C--:B------:R-:W-:Y:S01]  /*71f0*/  FMUL R100, R100, R8.reuse ;  /* 0x0000000864647220 */ /* 0x080fe20000400000 */
[----:B------:R-:W-:Y:S01]  /*7200*/  ISETP.LT.OR P2, PT, R31, 0x3a, !P2 ;  /* 0x0000003a1f00780c */ /* 0x000fe20005741670 */
[----:B------:R-:W-:Y:S01]  /*7210*/  FMUL R101, R101, R8 ;  /* 0x0000000865657220 */ /* 0x000fe20000400000 */
[----:B-1----:R-:W-:Y:S01]  /*7220*/  F2FP.SATFINITE.E5M2.F32.PACK_AB_MERGE_C R25, RZ, R116, RZ ;  /* 0x00000074ff19723e */ /* 0x002fe200048060ff */
[----:B------:R1:W-:Y:S01]  /*7230*/  @!P3 STG.E.U8 desc[UR16][R14.64+0x31], R7 ;  /* 0x000031070e00b986 */ /* 0x0003e2000c101110 */
[C---:B------:R-:W-:Y:S01]  /*7240*/  ISETP.GE.AND P3, PT, R32.reuse, 0x89, PT ;  /* 0x000000892000780c */ /* 0x040fe20003f66270 */
[----:B------:R-:W-:Y:S01]  /*7250*/  FMUL R99, R99, R8 ;  /* 0x0000000863637220 */ /* 0x000fe20000400000 */
[----:B0-----:R-:W-:Y:S01]  /*7260*/  F2FP.SATFINITE.E5M2.F32.PACK_AB_MERGE_C R27, RZ, R114, RZ ;  /* 0x00000072ff1b723e */ /* 0x001fe200048060ff */
[----:B------:R-:W-:Y:S01]  /*7270*/  @!P6 STG.E.U8 desc[UR16][R16.64+0x38], R117 ;  /* 0x000038751000e986 */ /* 0x000fe2000c101110 */
[----:B------:R-:W-:Y:S01]  /*7280*/  ISETP.GE.AND P6, PT, R32, 0x81, PT ;  /* 0x000000812000780c */ /* 0x000fe20003fc6270 */
[-C--:B------:R-:W-:Y:S01]  /*7290*/  FMUL R98, R98, R8.reuse ;  /* 0x0000000862627220 */ /* 0x080fe20000400000 */
[----:B------:R-:W-:Y:S01]  /*72a0*/  F2FP.SATFINITE.E5M2.F32.PACK_AB_MERGE_C R103, RZ, R103, RZ ;  /* 0x00000067ff67723e */ /* 0x000fe200048060ff */
[----:B------:R0:W-:Y:S01]  /*72b0*/  @!P1 STG.E.U8 desc[UR16][R16.64+0x39], R25 ;  /* 0x0000391910009986 */ /* 0x0001e2000c101110 */
[----:B------:R-:W-:Y:S01]  /*72c0*/  ISETP.LT.OR P1, PT, R31, 0x1, !P6 ;  /* 0x000000011f00780c */ /* 0x000fe20007721670 */
[-C--:B------:R-:W-:Y:S01]  /*72d0*/  FMUL R97, R97, R8.reuse ;  /* 0x0000000861617220 */ /* 0x080fe20000400000 */
[----:B------:R-:W-:Y:S01]  /*72e0*/  F2FP.SATFINITE.E5M2.F32.PACK_AB_MERGE_C R101, RZ, R101, RZ ;  /* 0x00000065ff65723e */ /* 0x000fe200048060ff */
[----:B------:R-:W-:Y:S01]  /*72f0*/  @!P2 STG.E.U8 desc[UR16][R14.64+0x39], R27 ;  /* 0x0000391b0e00a986 */ /* 0x000fe2000c101110 */
[C---:B------:R-:W-:Y:S01]  /*7300*/  ISETP.LT.OR P2, PT, R31.reuse, 0x2, !P6 ;  /* 0x000000021f00780c */ /* 0x040fe20007741670 */
[----:B------:R-:W-:Y:S01]  /*7310*/  FMUL R96, R96, R8 ;  /* 0x0000000860607220 */ /* 0x000fe20000400000 */
[----:B-1----:R-:W-:Y:S01]  /*7320*/  F2FP.SATFINITE.E5M2.F32.PACK_AB_MERGE_C R7, RZ, R112, RZ ;  /* 0x00000070ff07723e */ /* 0x002fe200048060ff */
        /* <DEDUP_REMOVED lines=45> */
[----:B------:R-:W-:Y:S01]  /*7600*/  FMUL R20, R20, R8 ;  /* 0x0000000814147220 */ /* 0x000fe20000400000 */
[----:B------:R-:W-:-:S03]  /*7610*/  F2FP.SATFINITE.E5M2.F32.PACK_AB_MERGE_C R19, RZ, R19, RZ ;  /* 0x00000013ff13723e */ /* 0x000fc600048060ff */
[----:B------:R-:W-:Y:S02]  /*7620*/  F2FP.SATFINITE.E5M2.F32.PACK_AB_MERGE_C R21, RZ, R21, RZ ;  /* 0x00000015ff15723e */ /* 0x000fe400048060ff */
[----:B-1----:R-:W-:Y:S01]  /*7630*/  F2FP.SATFINITE.E5M2.F32.PACK_AB_MERGE_C R7, RZ, R100, RZ ;  /* 0x00000064ff07723e */ /* 0x002fe200048060ff */
[----:B------:R0:W-:Y:S01]  /*7640*/  @!P2 STG.E.U8 desc[UR16][R12.64+0x11], R15 ;  /* 0x0000110f0c00a986 */ /* 0x0001e2000c101110 */
[----:B------:R-:W-:-:S03]  /*7650*/  ISETP.LT.OR P2, PT, R31, 0x1a, !P6 ;  /* 0x0000001a1f00780c */ /* 0x000fc60007741670 */
[----:B------:R-:W-:Y:S01]  /*7660*/  @!P1 STG.E.U8 desc[UR16][R10.64+0x10], R103 ;  /* 0x000010670a009986 */ /* 0x000fe2000c101110 */
[----:B------:R-:W-:-:S03]  /*7670*/  ISETP.LT.OR P1, PT, R31, 0x19, !P6 ;  /* 0x000000191f00780c */ /* 0x000fc60007721670 */
[----:B------:R1:W-:Y:S01]  /*7680*/  @!P5 STG.E.U8 desc[UR16][R10.64+0x11], R17 ;  /* 0x000011110a00d986 */ /* 0x0003e2000c101110 */
[----:B------:R-:W-:Y:S02]  /*7690*/  ISETP.LT.OR P5, PT, R31, 0x19, !P3 ;  /* 0x000000191f00780c */ /* 0x000fe40005fa1670 */
[----:B0-----:R-:W-:-:S03]  /*76a0*/  F2FP.SATFINITE.E5M2.F32.PACK_AB_MERGE_C R15, RZ, R98, RZ ;  /* 0x00000062ff0f723e */ /* 0x001fc600048060ff */
[----:B------:R0:W-:Y:S01]  /*76b0*/  @!P2 STG.E.U8 desc[UR16][R12.64+0x19], R7 ;  /* 0x000019070c00a986 */ /* 0x0001e2000c101110 */
[----:B------:R-:W-:-:S03]  /*76c0*/  ISETP.LT.OR P2, PT, R31, 0x1a, !P3 ;  /* 0x0000001a1f00780c */ /* 0x000fc60005f41670 */
[----:B------:R-:W-:Y:S01]  /*76d0*/  @!P1 STG.E.U8 desc[UR16][R12.64+0x18], R101 ;  /* 0x000018650c009986 */ /* 0x000fe2000c101110 */
[C---:B------:R-:W-:Y:S02]  /*76e0*/  ISETP.LT.OR P1, PT, R31.reuse, 0x21, !P6 ;  /* 0x000000211f00780c */ /* 0x040fe40007721670 */
[----:B-1----:R-:W-:Y:S01]  /*76f0*/  F2FP.SATFINITE.E5M2.F32.PACK_AB_MERGE_C R17, RZ, R96, RZ ;  /* 0x00000060ff11723e */ /* 0x002fe200048060ff */
[----:B------:R-:W-:Y:S01]  /*7700*/  @!P5 STG.E.U8 desc[UR16][R10.64+0x18], R99 ;  /* 0x000018630a00d986 */ /* 0x000fe2000c101110 */
[----:B------:R-:W-:Y:S02]  /*7710*/  ISETP.LT.OR P5, PT, R31, 0x22, !P6 ;  /* 0x000000221f00780c */ /* 0x000fe400077a1670 */
[----:B0-----:R-:W-:-:S03]  /*7720*/  F2FP.SATFINITE.E5M2.F32.PACK_AB_MERGE_C R7, RZ, R94, RZ ;  /* 0x0000005eff07723e */ /* 0x001fc600048060ff */
        /* <DEDUP_REMOVED lines=21> */
[----:B0-----:R-:W-:-:S07]  /*7880*/  F2FP.SATFINITE.E5M2.F32.PACK_AB_MERGE_C R15, RZ, R18, RZ ;  /* 0x00000012ff0f723e */ /* 0x001fce00048060ff */
[----:B------:R-:W-:Y:S01]  /*7890*/  @!P1 STG.E.U8 desc[UR16][R12.64+0x30], R89 ;  /* 0x000030590c009986 */ /* 0x000fe2000c101110 */
[C---:B------:R-:W-:Y:S02]  /*78a0*/  ISETP.LT.OR P1, PT, R31.reuse, 0x39, !P6 ;  /* 0x000000391f00780c */ /* 0x040fe40007721670 */
[C---:B------:R-:W-:Y:S01]  /*78b0*/  ISETP.LT.OR P6, PT, R31.reuse, 0x3a, !P6 ;  /* 0x0000003a1f00780c */ /* 0x040fe200077c1670 */
[----:B------:R0:W-:Y:S01]  /*78c0*/  @!P5 STG.E.U8 desc[UR16][R12.64+0x31], R7 ;  /* 0x000031070c00d986 */ /* 0x0001e2000c101110 */
[C---:B------:R-:W-:Y:S02]  /*78d0*/  ISETP.LT.OR P5, PT, R31.reuse, 0x32, !P3 ;  /* 0x000000321f00780c */ /* 0x040fe40005fa1670 */
[----:B-1----:R-:W-:Y:S01]  /*78e0*/  F2FP.SATFINITE.E5M2.F32.PACK_AB_MERGE_C R17, RZ, R20, RZ ;  /* 0x00000014ff11723e */ /* 0x002fe200048060ff */
[----:B------:R1:W-:Y:S01]  /*78f0*/  @!P2 STG.E.U8 desc[UR16][R10.64+0x30], R23 ;  /* 0x000030170a00a986 */ /* 0x0003e2000c101110 */
[C---:B------:R-:W-:Y:S02]  /*7900*/  ISETP.LT.OR P2, PT, R31.reuse, 0x39, !P3 ;  /* 0x000000391f00780c */ /* 0x040fe40005f41670 */
[----:B------:R-:W-:-:S02]  /*7910*/  ISETP.LT.OR P3, PT, R31, 0x3a, !P3 ;  /* 0x0000003a1f00780c */ /* 0x000fc40005f61670 */
[----:B0-----:R-:W-:-:S05]  /*7920*/  F2FP.SATFINITE.E5M2.F32.PACK_AB_MERGE_C R7, RZ, R22, RZ ;  /* 0x00000016ff07723e */ /* 0x001fca00048060ff */
[----:B------:R1:W-:Y:S04]  /*7930*/  @!P5 STG.E.U8 desc[UR16][R10.64+0x31], R7 ;  /* 0x000031070a00d986 */ /* 0x0003e8000c101110 */
[----:B------:R1:W-:Y:S04]  /*7940*/  @!P1 STG.E.U8 desc[UR16][R12.64+0x38], R19 ;  /* 0x000038130c009986 */ /* 0x0003e8000c101110 */
[----:B------:R1:W-:Y:S04]  /*7950*/  @!P6 STG.E.U8 desc[UR16][R12.64+0x39], R15 ;  /* 0x0000390f0c00e986 */ /* 0x0003e8000c101110 */
[----:B------:R1:W-:Y:S04]  /*7960*/  @!P2 STG.E.U8 desc[UR16][R10.64+0x38], R21 ;  /* 0x000038150a00a986 */ /* 0x0003e8000c101110 */
[----:B------:R1:W-:Y:S02]  /*7970*/  @!P3 STG.E.U8 desc[UR16][R10.64+0x39], R17 ;  /* 0x000039110a00b986 */ /* 0x0003e4000c101110 */
.L_x_167:
[----:B------:R-:W-:Y:S05]  /*7980*/  BSYNC B0 ;  /* 0x0000000000007941 */ /* 0x000fea0003800000 */
.L_x_37:
[----:B------:R-:W-:Y:S01]  /*7990*/  ULDC UR6, c[0x0][0xc] ;  /* 0x0000030000067ab9 */ /* 0x000fe20000000800 */
[----:B------:R-:W-:Y:S01]  /*79a0*/  ULDC UR7, c[0x0][0x10] ;  /* 0x0000040000077ab9 */ /* 0x000fe20000000800 */
[----:B01-34-:R-:W0:Y:S01]  /*79b0*/  LDC R7, c[0x0][0x14] ;  /* 0x00000500ff077b82 */ /* 0x01be220000000800 */
[----:B------:R-:W-:Y:S01]  /*79c0*/  UIMAD.WIDE.U32 UR6, UR6, UR7, URZ ;  /* 0x00000007060672a5 */ /* 0x000fe2000f8e003f */
[----:B------:R-:W-:Y:S02]  /*79d0*/  IMAD.MOV.U32 R10, RZ, RZ, -0x1 ;  /* 0xffffffffff0a7424 */ /* 0x000fe400078e00ff */
[----:B------:R-:W-:-:S03]  /*79e0*/  IMAD.MOV.U32 R6, RZ, RZ, -0x1 ;  /* 0xffffffffff067424 */ /* 0x000fc600078e00ff */
[----:B0-----:R-:W-:-:S04]  /*79f0*/  IMAD.WIDE.U32 R2, R7, UR6, R2 ;  /* 0x0000000607027c25 */ /* 0x001fc8000f8e0002 */
[----:B------:R-:W-:Y:S01]  /*7a00*/  IMAD R7, R7, UR7, RZ ;  /* 0x0000000707077c24 */ /* 0x000fe2000f8e02ff */
[----:B------:R-:W-:Y:S02]  /*7a10*/  ULDC.64 UR6, c[0x0][0x650] ;  /* 0x0001940000067ab9 */ /* 0x000fe40000000a00 */
[----:B------:R-:W-:Y:S01]  /*7a20*/  ISETP.GE.U32.AND P1, PT, R2, UR6, PT ;  /* 0x0000000602007c0c */ /* 0x000fe2000bf26070 */
[--C-:B------:R-:W-:Y:S01]  /*7a30*/  IMAD.IADD R3, R3, 0x1, R7.reuse ;  /* 0x0000000103037824 */ /* 0x100fe200078e0207 */
[----:B------:R-:W-:-:S04]  /*7a40*/  PRMT R7, RZ, 0x7610, R7 ;  /* 0x00007610ff077816 */ /* 0x000fc80000000007 */
[----:B------:R-:W-:-:S13]  /*7a50*/  ISETP.GE.U32.AND.EX P1, PT, R3, UR7, PT, P1 ;  /* 0x0000000703007c0c */ /* 0x000fda000bf26110 */
[----:B------:R-:W-:Y:S05]  /*7a60*/  @P1 BRA `(.L_x_168) ;  /* 0x0000000400601947 */ /* 0x000fea0003800000 */
[----:B------:R-:W0:Y:S01]  /*7a70*/  S2R R20, SR_CTAID.X ;  /* 0x0000000000147919 */ /* 0x000e220000002500 */
[----:B------:R-:W1:Y:S01]  /*7a80*/  LDC.64 R14, c[0x0][0x628] ;  /* 0x00018a00ff0e7b82 */ /* 0x000e620000000a00 */
[----:B------:R-:W-:Y:S01]  /*7a90*/  ULDC UR6, c[0x0][0x150] ;  /* 0x0000540000067ab9 */ /* 0x000fe20000000800 */
[----:B-----5:R-:W-:Y:S01]  /*7aa0*/  IMAD.MOV.U32 R12, RZ, RZ, R2 ;  /* 0x000000ffff0c7224 */ /* 0x020fe200078e0002 */
[----:B------:R-:W3:Y:S01]  /*7ab0*/  S2R R22, SR_CTAID.Y ;  /* 0x0000000000167919 */ /* 0x000ee20000002600 */
[----:B------:R-:W-:-:S04]  /*7ac0*/  IMAD.MOV.U32 R13, RZ, RZ, R3 ;  /* 0x000000ffff0d7224 */ /* 0x000fc800078e0003 */
[----:B------:R-:W4:Y:S08]  /*7ad0*/  LDC R23, c[0x0][0x144] ;  /* 0x00005100ff177b82 */ /* 0x000f300000000800 */
[----:B--2---:R-:W2:Y:S08]  /*7ae0*/  LDC R16, c[0x0][0x630] ;  /* 0x00018c00ff107b82 */ /* 0x004eb00000000800 */
[----:B------:R-:W2:Y:S01]  /*7af0*/  LDC.64 R18, c[0x0][0x620] ;  /* 0x00018800ff127b82 */ /* 0x000ea20000000a00 */
[----:B-1----:R-:W-:-:S04]  /*7b00*/  ISETP.NE.U32.AND P1, PT, R14, RZ, PT ;  /* 0x000000ff0e00720c */ /* 0x002fc80003f25070 */
[----:B------:R-:W-:Y:S02]  /*7b10*/  ISETP.NE.AND.EX P1, PT, R15, RZ, PT, P1 ;  /* 0x000000ff0f00720c */ /* 0x000fe40003f25310 */
[----:B0-----:R-:W-:-:S05]  /*7b20*/  I2FP.F32.U32 R6, R20 ;  /* 0x0000001400067245 */ /* 0x001fca0000201000 */
[----:B------:R-:W-:-:S04]  /*7b30*/  FMUL R6, R6, UR6 ;  /* 0x0000000606067c20 */ /* 0x000fc80008400000 */
[----:B------:R0:W1:Y:S02]  /*7b40*/  F2I.U32.TRUNC.NTZ R21, R6 ;  /* 0x0000000600157305 */ /* 0x000064000020f000 */
[----:B---34-:R-:W-:Y:S05]  /*7b50*/  @!P1 BRA `(.L_x_169) ;  /* 0x0000000000289947 */ /* 0x018fea0003800000 */
[----:B------:R-:W3:Y:S02]  /*7b60*/  LDC R7, c[0x0][0x634] ;  /* 0x00018d00ff077b82 */ /* 0x000ee40000000800 */
[----:B---3--:R-:W-:-:S05]  /*7b70*/  IADD3 R13, P1, R2, R7, RZ ;  /* 0x00000007020d7210 */ /* 0x008fca0007f3e0ff */
[----:B------:R-:W-:-:S04]  /*7b80*/  IMAD.X R17, RZ, RZ, R3, P1 ;  /* 0x000000ffff117224 */ /* 0x000fc800008e0603 */
[----:B0-----:R-:W-:-:S04]  /*7b90*/  IMAD.WIDE.U32 R6, R17, R14, RZ ;  /* 0x0000000e11067225 */ /* 0x001fc800078e00ff */
[----:B------:R-:W-:-:S04]  /*7ba0*/  IMAD.WIDE.U32 R10, P1, R13, R15, R6 ;  /* 0x0000000f0d0a7225 */ /* 0x000fc80007820006 */
[----:B------:R-:W-:-:S04]  /*7bb0*/  IMAD.WIDE.U32 R6, R13, R14, RZ ;  /* 0x0000000e0d067225 */ /* 0x000fc800078e00ff */
[----:B------:R-:W-:Y:S01]  /*7bc0*/  IMAD.X R13, RZ, RZ, RZ, P1 ;  /* 0x000000ffff0d7224 */ /* 0x000fe200008e06ff */
[----:B------:R-:W-:Y:S01]  /*7bd0*/  IADD3 RZ, P1, R7, R10, RZ ;  /* 0x0000000a07ff7210 */ /* 0x000fe20007f3e0ff */
[----:B------:R-:W-:-:S04]  /*7be0*/  IMAD.MOV.U32 R12, RZ, RZ, R11 ;  /* 0x000000ffff0c7224 */ /* 0x000fc800078e000b */
[----:B------:R-:W-:-:S08]  /*7bf0*/  IMAD.WIDE.U32.X R12, R17, R15, R12, P1 ;  /* 0x0000000f110c7225 */ /* 0x000fd000008e040c */
.L_x_169:
[----:B------:R-:W3:Y:S01]  /*7c00*/  LDC.64 R28, c[0x0][0x640] ;  /* 0x00019000ff1c7b82 */ /* 0x000ee20000000a00 */
[-C--:B--2---:R-:W-:Y:S01]  /*7c10*/  SHF.R.U64 R17, R12, R16.reuse, R13 ;  /* 0x000000100c117219 */ /* 0x084fe2000000120d */
[----:B-1----:R-:W-:Y:S01]  /*7c20*/  IMAD.MOV R21, RZ, RZ, -R21 ;  /* 0x000000ffff157224 */ /* 0x002fe200078e0a15 */
[----:B0-----:R-:W-:Y:S01]  /*7c30*/  SHF.R.U32.HI R6, RZ, R16, R13 ;  /* 0x00000010ff067219 */ /* 0x001fe2000001160d */
[----:B------:R-:W-:Y:S01]  /*7c40*/  ULDC UR6, c[0x0][0x154] ;  /* 0x0000550000067ab9 */ /* 0x000fe20000000800 */
[----:B------:R-:W-:Y:S01]  /*7c50*/  IADD3 R11, P1, RZ, -R17, RZ ;  /* 0x80000011ff0b7210 */ /* 0x000fe20007f3e0ff */
[----:B------:R-:W-:Y:S02]  /*7c60*/  IMAD R23, R23, R21, R20 ;  /* 0x0000001517177224 */ /* 0x000fe400078e0214 */
[----:B------:R-:W0:Y:S01]  /*7c70*/  LDC R12, c[0x0][0x618] ;  /* 0x00018600ff0c7b82 */ /* 0x000e220000000800 */
[----:B------:R-:W-:Y:S02]  /*7c80*/  IMAD.MOV.U32 R13, RZ, RZ, 0x1 ;  /* 0x00000001ff0d7424 */ /* 0x000fe400078e00ff */
[----:B------:R-:W-:-:S04]  /*7c90*/  IMAD.X R7, RZ, RZ, ~R6, P1 ;  /* 0x000000ffff077224 */ /* 0x000fc800008e0e06 */
[-C--:B------:R-:W-:Y:S01]  /*7ca0*/  IMAD R10, R7, R18.reuse, RZ ;  /* 0x00000012070a7224 */ /* 0x080fe200078e02ff */
[----:B------:R-:W1:Y:S01]  /*7cb0*/  LDC R24, c[0x0][0x608] ;  /* 0x00018200ff187b82 */ /* 0x000e620000000800 */
[----:B------:R-:W-:-:S04]  /*7cc0*/  IMAD.WIDE.U32 R6, R11, R18, R2 ;  /* 0x000000120b067225 */ /* 0x000fc800078e0002 */
[----:B------:R-:W-:Y:S01]  /*7cd0*/  IMAD R11, R11, R19, R10 ;  /* 0x000000130b0b7224 */ /* 0x000fe200078e020a */
[----:B------:R-:W-:Y:S02]  /*7ce0*/  I2FP.F32.U32 R10, R22 ;  /* 0x00000016000a7245 */ /* 0x000fe40000201000 */
[----:B------:R-:W2:Y:S01]  /*7cf0*/  LDC R26, c[0x0][0x658] ;  /* 0x00019600ff1a7b82 */ /* 0x000ea20000000800 */
[----:B------:R-:W-:Y:S01]  /*7d00*/  IMAD.IADD R7, R7, 0x1, R11 ;  /* 0x0000000107077824 */ /* 0x000fe200078e020b */
[----:B---3--:R-:W-:Y:S01]  /*7d10*/  ISETP.NE.U32.AND P1, PT, R28, RZ, PT ;  /* 0x000000ff1c00720c */ /* 0x008fe20003f25070 */
[----:B------:R-:W-:Y:S01]  /*7d20*/  FMUL R10, R10, UR6 ;  /* 0x000000060a0a7c20 */ /* 0x000fe20008400000 */
[----:B------:R-:W-:Y:S02]  /*7d30*/  IMAD.MOV.U32 R11, RZ, RZ, -0x1 ;  /* 0xffffffffff0b7424 */ /* 0x000fe400078e00ff */
[----:B------:R-:W-:Y:S01]  /*7d40*/  ISETP.NE.AND.EX P1, PT, R29, RZ, PT, P1 ;  /* 0x000000ff1d00720c */ /* 0x000fe20003f25310 */
[----:B------:R3:W4:Y:S01]  /*7d50*/  F2I.U32.TRUNC.NTZ R19, R10 ;  /* 0x0000000a00137305 */ /* 0x000722000020f000 */
[----:B------:R-:W3:Y:S01]  /*7d60*/  LDC R21, c[0x0][0x148] ;  /* 0x00005200ff157b82 */ /* 0x000ee20000000800 */
[----:B0-----:R-:W-:-:S02]  /*7d70*/  SHF.R.U64 R16, R6, R12, R7 ;  /* 0x0000000c06107219 */ /* 0x001fc40000001207 */
[----:B------:R-:W-:-:S05]  /*7d80*/  SHF.R.U32.HI R7, RZ, R12, R7 ;  /* 0x0000000cff077219 */ /* 0x000fca0000011607 */
[----:B------:R-:W0:Y:S01]  /*7d90*/  LDC R20, c[0x0][0x600] ;  /* 0x00018000ff147b82 */ /* 0x000e220000000800 */
[-CC-:B-1----:R-:W-:Y:S02]  /*7da0*/  SHF.R.U64 R14, R16, R24.reuse, R7.reuse ;  /* 0x00000018100e7219 */ /* 0x182fe40000001207 */
[----:B------:R-:W-:-:S05]  /*7db0*/  SHF.R.U32.HI R7, RZ, R24, R7 ;  /* 0x00000018ff077219 */ /* 0x000fca0000011607 */
[----:B------:R-:W1:Y:S01]  /*7dc0*/  LDC R27, c[0x0][0x648] ;  /* 0x00019200ff1b7b82 */ /* 0x000e620000000800 */
[-CC-:B--2---:R-:W-:Y:S02]  /*7dd0*/  SHF.R.U64 R18, R14, R26.reuse, R7.reuse ;  /* 0x0000001a0e127219 */ /* 0x184fe40000001207 */
[-C--:B------:R-:W-:Y:S02]  /*7de0*/  SHF.L.U32 R11, R11, R26.reuse, RZ ;  /* 0x0000001a0b0b7219 */ /* 0x080fe400000006ff */
[-C--:B------:R-:W-:Y:S01]  /*7df0*/  SHF.R.U32.HI R7, RZ, R26.reuse, R7 ;  /* 0x0000001aff077219 */ /* 0x080fe20000011607 */
[----:B------:R-:W-:Y:S01]  /*7e00*/  IMAD.MOV.U32 R6, RZ, RZ, R18 ;  /* 0x000000ffff067224 */ /* 0x000fe200078e0012 */
[----:B------:R-:W-:Y:S01]  /*7e10*/  SHF.L.U32 R30, R13, R26, RZ ;  /* 0x0000001a0d1e7219 */ /* 0x000fe200000006ff */
[----:B------:R-:W2:Y:S01]  /*7e20*/  LDC R31, c[0x0][0x638] ;  /* 0x00018e00ff1f7b82 */ /* 0x000ea20000000800 */
[----:B------:R-:W-:-:S07]  /*7e30*/  LOP3.LUT R25, RZ, R11, RZ, 0x33, !PT ;  /* 0x0000000bff197212 */ /* 0x000fce00078e33ff */
[----:B------:R-:W0:Y:S01]  /*7e40*/  LDC R32, c[0x0][0x610] ;  /* 0x00018400ff207b82 */ /* 0x000e220000000800 */
[----:B----4-:R-:W-:Y:S05]  /*7e50*/  @!P1 BRA `(.L_x_170) ;  /* 0x0000000000289947 */ /* 0x010fea0003800000 */
[----:B------:R-:W4:Y:S02]  /*7e60*/  LDC R13, c[0x0][0x64c] ;  /* 0x00019300ff0d7b82 */ /* 0x000f240000000800 */
[----:B----4-:R-:W-:-:S05]  /*7e70*/  IADD3 R13, P1, R18, R13, RZ ;  /* 0x0000000d120d7210 */ /* 0x010fca0007f3e0ff */
[----:B------:R-:W-:-:S04]  /*7e80*/  IMAD.X R15, RZ, RZ, R7, P1 ;  /* 0x000000ffff0f7224 */ /* 0x000fc800008e0607 */
[----:B------:R-:W-:-:S04]  /*7e90*/  IMAD.WIDE.U32 R6, R15, R28, RZ ;  /* 0x0000001c0f067225 */ /* 0x000fc800078e00ff */
[----:B---3--:R-:W-:-:S04]  /*7ea0*/  IMAD.WIDE.U32 R10, P1, R13, R29, R6 ;  /* 0x0000001d0d0a7225 */ /* 0x008fc80007820006 */
[----:B------:R-:W-:-:S04]  /*7eb0*/  IMAD.WIDE.U32 R6, R13, R28, RZ ;  /* 0x0000001c0d067225 */ /* 0x000fc800078e00ff */
[----:B------:R-:W-:Y:S01]  /*7ec0*/  IMAD.X R13, RZ, RZ, RZ, P1 ;  /* 0x000000ffff0d7224 */ /* 0x000fe200008e06ff */
[----:B------:R-:W-:Y:S01]  /*7ed0*/  IADD3 RZ, P1, R7, R10, RZ ;  /* 0x0000000a07ff7210 */ /* 0x000fe20007f3e0ff */
[----:B------:R-:W-:-:S04]  /*7ee0*/  IMAD.MOV.U32 R12, RZ, RZ, R11 ;  /* 0x000000ffff0c7224 */ /* 0x000fc800078e000b */
[----:B------:R-:W-:-:S08]  /*7ef0*/  IMAD.WIDE.U32.X R6, R15, R29, R12, P1 ;  /* 0x0000001d0f067225 */ /* 0x000fd000008e040c */
.L_x_170:
[----:B-1----:R-:W-:Y:S01]  /*7f00*/  SHF.R.U64 R6, R6, R27, R7 ;  /* 0x0000001b06067219 */ /* 0x002fe20000001207 */
[----:B0-----:R-:W-:Y:S01]  /*7f10*/  VIADD R13, R20, 0xffffffff ;  /* 0xffffffff140d7836 */ /* 0x001fe20000000000 */
[----:B------:R-:W-:Y:S01]  /*7f20*/  LOP3.LUT R11, R14, R25, RZ, 0xc0, !PT ;  /* 0x000000190e0b7212 */ /* 0x000fe200078ec0ff */
[----:B------:R-:W-:Y:S02]  /*7f30*/  IMAD.MOV R19, RZ, RZ, -R19 ;  /* 0x000000ffff137224 */ /* 0x000fe400078e0a13 */
[----:B------:R-:W-:Y:S02]  /*7f40*/  IMAD.MOV R7, RZ, RZ, -R6 ;  /* 0x000000ffff077224 */ /* 0x000fe400078e0a06 */
[----:B------:R-:W-:Y:S01]  /*7f50*/  IMAD R30, R30, R6, R11 ;  /* 0x000000061e1e7224 */ /* 0x000fe200078e020b */
[----:B------:R-:W-:Y:S01]  /*7f60*/  LOP3.LUT R11, R16, R13, RZ, 0xc0, !PT ;  /* 0x0000000d100b7212 */ /* 0x000fe200078ec0ff */
[----:B---3--:R-:W-:Y:S02]  /*7f70*/  @P4 IMAD R23, R21, R19, R22 ;  /* 0x0000001315174224 */ /* 0x008fe400078e0216 */
[----:B--2---:R-:W-:-:S02]  /*7f80*/  IMAD R6, R7, R31, R18 ;  /* 0x0000001f07067224 */ /* 0x004fc400078e0212 */
[----:B------:R-:W-:Y:S02]  /*7f90*/  IMAD R30, R30, R32, R23 ;  /* 0x000000201e1e7224 */ /* 0x000fe400078e0217 */
[----:B------:R-:W-:Y:S02]  /*7fa0*/  IMAD R11, R6, R20, R11 ;  /* 0x00000014060b7224 */ /* 0x000fe400078e020b */
[----:B------:R-:W-:Y:S02]  /*7fb0*/  IMAD.MOV.U32 R7, RZ, RZ, 0x1 ;  /* 0x00000001ff077424 */ /* 0x000fe400078e00ff */
[----:B------:R-:W-:Y:S01]  /*7fc0*/  IMAD.MOV.U32 R6, RZ, RZ, R17 ;  /* 0x000000ffff067224 */ /* 0x000fe200078e0011 */
[----:B------:R-:W-:Y:S02]  /*7fd0*/  SEL R10, R11, R30, !P4 ;  /* 0x0000001e0b0a7207 */ /* 0x000fe40006000000 */
[----:B------:R-:W-:-:S07]  /*7fe0*/  SEL R30, R30, R11, !P4 ;  /* 0x0000000b1e1e7207 */ /* 0x000fce0006000000 */
.L_x_168:
[----:B------:R-:W-:Y:S01]  /*7ff0*/  LOP3.LUT P1, RZ, R7, 0xff, RZ, 0xc0, !PT ;  /* 0x000000ff07ff7812 */ /* 0x000fe2000782c0ff */
[----:B------:R-:W-:-:S12]  /*8000*/  IMAD.MOV.U32 R7, RZ, RZ, R30 ;  /* 0x000000ffff077224 */ /* 0x000fd800078e001e */
[----:B------:R-:W-:Y:S05]  /*8010*/  @P1 BRA `(.L_x_171) ;  /* 0xffffff9000441947 */ /* 0x000fea000383ffff */
[----:B------:R-:W-:Y:S05]  /*8020*/  EXIT ;  /* 0x000000000000794d */ /* 0x000fea0003800000 */
.L_x_7:
[----:B0-----:R-:W-:Y:S01]  /*8030*/  ULDC.64 UR4, c[0x0][0x650] ;  /* 0x0001940000047ab9 */ /* 0x001fe20000000a00 */
        /* <DEDUP_REMOVED lines=25> */
.L_x_173:
[----:B------:R-:W0:Y:S01]  /*81d0*/  LDC.64 R28, c[0x0][0x640] ;  /* 0x00019000ff1c7b82 */ /* 0x000e220000000a00 */
[-CC-:B------:R-:W-:Y:S01]  /*81e0*/  SHF.R.U64 R21, R16, R10.reuse, R17.reuse ;  /* 0x0000000a10157219 */ /* 0x180fe20000001211 */
[----:B------:R-:W-:Y:S01]  /*81f0*/  IMAD.MOV.U32 R27, RZ, RZ, 0x1 ;  /* 0x00000001ff1b7424 */ /* 0x000fe200078e00ff */
[----:B------:R-:W-:Y:S02]  /*8200*/  SHF.R.U32.HI R5, RZ, R10, R17 ;  /* 0x0000000aff057219 */ /* 0x000fe40000011611 */
[----:B------:R-:W-:-:S03]  /*8210*/  IADD3 R7, P0, RZ, -R21, RZ ;  /* 0x80000015ff077210 */ /* 0x000fc60007f1e0ff */
[----:B------:R-:W1:Y:S02]  /*8220*/  LDC R14, c[0x0][0x618] ;  /* 0x00018600ff0e7b82 */ /* 0x000e640000000800 */
[----:B------:R-:W-:Y:S02]  /*8230*/  IMAD.X R5, RZ, RZ, ~R5, P0 ;  /* 0x000000ffff057224 */ /* 0x000fe400000e0e05 */
[----:B------:R-:W-:-:S04]  /*8240*/  IMAD.WIDE.U32 R12, R7, R24, R2 ;  /* 0x00000018070c7225 */ /* 0x000fc800078e0002 */
[----:B------:R-:W2:Y:S01]  /*8250*/  LDC R16, c[0x0][0x608] ;  /* 0x00018200ff107b82 */ /* 0x000ea20000000800 */
[----:B------:R-:W-:-:S04]  /*8260*/  IMAD R10, R5, R24, RZ ;  /* 0x00000018050a7224 */ /* 0x000fc800078e02ff */
[----:B------:R-:W-:Y:S02]  /*8270*/  IMAD R5, R7, R25, R10 ;  /* 0x0000001907057224 */ /* 0x000fe400078e020a */
[----:B------:R-:W-:Y:S01]  /*8280*/  IMAD.MOV.U32 R7, RZ, RZ, -0x1 ;  /* 0xffffffffff077424 */ /* 0x000fe200078e00ff */
[----:B------:R-:W3:Y:S01]  /*8290*/  LDC R26, c[0x0][0x658] ;  /* 0x00019600ff1a7b82 */ /* 0x000ee20000000800 */
[----:B------:R-:W-:Y:S01]  /*82a0*/  IMAD.IADD R5, R13, 0x1, R5 ;  /* 0x000000010d057824 */ /* 0x000fe200078e0205 */
[----:B0-----:R-:W-:-:S04]  /*82b0*/  ISETP.NE.U32.AND P0, PT, R28, RZ, PT ;  /* 0x000000ff1c00720c */ /* 0x001fc80003f05070 */
        /* <DEDUP_REMOVED lines=8> */
[-CC-:B---3--:R-:W-:Y:S02]  /*8340*/  SHF.R.U64 R24, R22, R26.reuse, R5.reuse ;  /* 0x0000001a16187219 */ /* 0x188fe40000001205 */
[-C--:B------:R-:W-:Y:S02]  /*8350*/  SHF.L.U32 R7, R7, R26.reuse, RZ ;  /* 0x0000001a07077219 */ /* 0x080fe400000006ff */
[----:B------:R-:W-:Y:S01]  /*8360*/  SHF.R.U32.HI R13, RZ, R26, R5 ;  /* 0x0000001aff0d7219 */ /* 0x000fe20000011605 */
[----:B------:R-:W-:Y:S01]  /*8370*/  IMAD.MOV.U32 R12, RZ, RZ, R24 ;  /* 0x000000ffff0c7224 */ /* 0x000fe200078e0018 */
[----:B------:R-:W-:Y:S01]  /*8380*/  LOP3.LUT R31, RZ, R7, RZ, 0x33, !PT ;  /* 0x00000007ff1f7212 */ /* 0x000fe200078e33ff */
[----:B------:R-:W3:Y:S01]  /*8390*/  LDC R30, c[0x0][0x610] ;  /* 0x00018400ff1e7b82 */ /* 0x000ee20000000800 */
[----:B------:R-:W-:Y:S05]  /*83a0*/  @!P0 BRA `(.L_x_174) ;  /* 0x0000000000288947 */ /* 0x000fea0003800000 */
        /* <DEDUP_REMOVED lines=10> */
.L_x_174:
[----:B-1----:R-:W-:Y:S01]  /*8450*/  SHF.R.U64 R10, R12, R10, R13 ;  /* 0x0000000a0c0a7219 */ /* 0x002fe2000000120d */
[----:B0-----:R-:W-:Y:S01]  /*8460*/  VIADD R9, R23, 0xffffffff ;  /* 0xffffffff17097836 */ /* 0x001fe20000000000 */
[----:B------:R-:W-:Y:S01]  /*8470*/  SHF.L.U32 R27, R27, R26, RZ ;  /* 0x0000001a1b1b7219 */ /* 0x000fe200000006ff */
[----:B------:R-:W-:Y:S01]  /*8480*/  @P4 IMAD R11, R19, R20, R8 ;  /* 0x00000014130b4224 */ /* 0x000fe200078e0208 */
[----:B------:R-:W-:Y:S01]  /*8490*/  LOP3.LUT R5, R22, R31, RZ, 0xc0, !PT ;  /* 0x0000001f16057212 */ /* 0x000fe200078ec0ff */
[----:B------:R-:W-:Y:S01]  /*84a0*/  IMAD.MOV R7, RZ, RZ, -R10 ;  /* 0x000000ffff077224 */ /* 0x000fe200078e0a0a */
[----:B------:R-:W-:Y:S01]  /*84b0*/  LOP3.LUT R18, R18, R9, RZ, 0xc0, !PT ;  /* 0x0000000912127212 */ /* 0x000fe200078ec0ff */
[----:B------:R-:W-:Y:S02]  /*84c0*/  IMAD.MOV.U32 R16, RZ, RZ, R21 ;  /* 0x000000ffff107224 */ /* 0x000fe400078e0015 */
[----:B------:R-:W-:Y:S02]  /*84d0*/  IMAD R10, R27, R10, R5 ;  /* 0x0000000a1b0a7224 */ /* 0x000fe400078e0205 */
[----:B--2---:R-:W-:-:S02]  /*84e0*/  IMAD R5, R7, R25, R24 ;  /* 0x0000001907057224 */ /* 0x004fc400078e0218 */
[----:B------:R-:W-:Y:S02]  /*84f0*/  IMAD.MOV.U32 R7, RZ, RZ, 0x1 ;  /* 0x00000001ff077424 */ /* 0x000fe400078e00ff */
[----:B---3--:R-:W-:Y:S02]  /*8500*/  IMAD R11, R10, R30, R11 ;  /* 0x0000001e0a0b7224 */ /* 0x008fe400078e020b */
[----:B------:R-:W-:Y:S01]  /*8510*/  IMAD R18, R5, R23, R18 ;  /* 0x0000001705127224 */ /* 0x000fe200078e0212 */
[----:B------:R-:W-:-:S04]  /*8520*/  PRMT R5, R7, 0x7610, R5 ;  /* 0x0000761007057816 */ /* 0x000fc80000000005 */
[----:B------:R-:W-:Y:S02]  /*8530*/  SEL R7, R18, R11, !P4 ;  /* 0x0000000b12077207 */ /* 0x000fe40006000000 */
[----:B------:R-:W-:-:S07]  /*8540*/  SEL R18, R11, R18, !P4 ;  /* 0x000000120b127207 */ /* 0x000fce0006000000 */
.L_x_172:
[----:B------:R-:W-:-:S08]  /*8550*/  NOP ;  /* 0x0000000000007918 */ /* 0x000fd00000000000 */
[----:B------:R-:W0:-:S00]  /*8560*/  USETMAXREG.DEALLOC.CTAPOOL 0x28 ;  /* 0x00000028000079c8 */ /* 0x000e0000080e0500 */
[----:B0-----:R-:W-:-:S13]  /*8570*/  ISETP.NE.AND P0, PT, R6, RZ, PT ;  /* 0x000000ff0600720c */ /* 0x001fda0003f05270 */
[----:B------:R-:W-:Y:S05]  /*8580*/  @P0 EXIT ;  /* 0x000000000000094d */ /* 0x000fea0003800000 */
[----:B------:R-:W-:Y:S01]  /*8590*/  LOP3.LUT P0, RZ, R5, 0xff, RZ, 0xc0, !PT ;  /* 0x000000ff05ff7812 */ /* 0x000fe2000780c0ff */
[----:B------:R-:W-:Y:S02]  /*85a0*/  IMAD.MOV.U32 R5, RZ, RZ, 0x1 ;  /* 0x00000001ff057424 */ /* 0x000fe400078e00ff */
[----:B------:R-:W-:-:S10]  /*85b0*/  IMAD.MOV.U32 R17, RZ, RZ, RZ ;  /* 0x000000ffff117224 */ /* 0x000fd400078e00ff */
[----:B------:R-:W-:Y:S05]  /*85c0*/  @!P0 BRA `(.L_x_175) ;  /* 0x0000000c00348947 */ /* 0x000fea0003800000 */
[----:B------:R-:W0:Y:S01]  /*85d0*/  LDC R5, c[0x0][0x28c] ;  /* 0x0000a300ff057b82 */ /* 0x000e220000000800 */
[----:B------:R-:W-:Y:S01]  /*85e0*/  ULDC UR5, c[0x0][0x658] ;  /* 0x0001960000057ab9 */ /* 0x000fe20000000800 */
[----:B------:R-:W-:Y:S01]  /*85f0*/  UMOV UR7, 0xffffffff ;  /* 0xffffffff00077882 */ /* 0x000fe20000000000 */
[----:B------:R-:W-:Y:S01]  /*8600*/  ULDC UR6, c[0x0][0xc] ;  /* 0x0000030000067ab9 */ /* 0x000fe20000000800 */
[----:B------:R-:W-:Y:S01]  /*8610*/  USHF.L.U32 UR8, UR7, UR5, URZ ;  /* 0x0000000507087299 */ /* 0x000fe2000800063f */
[----:B------:R-:W-:Y:S01]  /*8620*/  BSSY B0, `(.L_x_175) ;  /* 0x00000c7000007945 */ /* 0x000fe20003800000 */
[----:B------:R-:W-:Y:S01]  /*8630*/  UMOV UR9, 0x1 ;  /* 0x0000000100097882 */ /* 0x000fe20000000000 */
[----:B------:R-:W-:Y:S01]  /*8640*/  ULDC UR7, c[0x0][0x10] ;  /* 0x0000040000077ab9 */ /* 0x000fe20000000800 */
[----:B------:R-:W1:Y:S01]  /*8650*/  S2UR UR10, SR_CgaCtaId ;  /* 0x00000000000a79c3 */ /* 0x000e620000008800 */
[----:B------:R-:W-:Y:S01]  /*8660*/  UIMAD.WIDE.U32 UR6, UR6, UR7, URZ ;  /* 0x00000007060672a5 */ /* 0x000fe2000f8e003f */
[----:B------:R-:W-:Y:S01]  /*8670*/  IMAD.MOV.U32 R14, RZ, RZ, 0x1 ;  /* 0x00000001ff0e7424 */ /* 0x000fe200078e00ff */
[----:B------:R-:W-:Y:S01]  /*8680*/  USHF.L.U32 UR18, UR9, UR5, URZ ;  /* 0x0000000509127299 */ /* 0x000fe2000800063f */
[----:B------:R-:W-:Y:S01]  /*8690*/  LOP3.LUT R15, R4, 0x2, RZ, 0xfc, !PT ;  /* 0x00000002040f7812 */ /* 0x000fe200078efcff */
[----:B------:R-:W-:Y:S01]  /*86a0*/  IMAD.MOV.U32 R17, RZ, RZ, RZ ;  /* 0x000000ffff117224 */ /* 0x000fe200078e00ff */
[----:B------:R-:W-:Y:S01]  /*86b0*/  ULDC UR5, c[0x0][0x14] ;  /* 0x0000050000057ab9 */ /* 0x000fe20000000800 */
[----:B------:R-:W-:Y:S01]  /*86c0*/  ULDC UR4, c[0x0][0x600] ;  /* 0x0001800000047ab9 */ /* 0x000fe20000000800 */
[----:B------:R-:W-:-:S02]  /*86d0*/  UIMAD.WIDE.U32 UR22, UR6, UR5, URZ ;  /* 0x00000005061672a5 */ /* 0x000fc4000f8e003f */
[----:B------:R-:W-:Y:S02]  /*86e0*/  UIMAD UR13, UR7, UR5, URZ ;  /* 0x00000005070d72a4 */ /* 0x000fe4000f8e023f */
[----:B------:R-:W-:Y:S02]  /*86f0*/  UIADD3 UR4, UR4, -0x1, URZ ;  /* 0xffffffff04047890 */ /* 0x000fe4000fffe03f */
[----:B------:R-:W-:Y:S01]  /*8700*/  ULOP3.LUT UR17, URZ, UR8, URZ, 0x33, !UPT ;  /* 0x000000083f117292 */ /* 0x000fe2000f8e333f */
[----:B0-----:R-:W-:Y:S01]  /*8710*/  VIADD R5, R5, 0x3f ;  /* 0x0000003f05057836 */ /* 0x001fe20000000000 */
[----:B------:R-:W-:Y:S01]  /*8720*/  UIADD3 UR13, UR23, UR13, URZ ;  /* 0x0000000d170d7290 */ /* 0x000fe2000fffe03f */
[----:B------:R-:W-:-:S03]  /*8730*/  ULDC.64 UR24, c[0x0][0x198] ;  /* 0x0000660000187ab9 */ /* 0x000fc60000000a00 */
[----:B------:R-:W-:Y:S01]  /*8740*/  SHF.R.S32.HI R6, RZ, 0x1f, R5 ;  /* 0x0000001fff067819 */ /* 0x000fe20000011405 */
[----:B-1----:R-:W-:-:S03]  /*8750*/  IMAD.U32 R11, RZ, RZ, UR10 ;  /* 0x0000000aff0b7e24 */ /* 0x002fc6000f8e00ff */
[----:B------:R-:W-:Y:S01]  /*8760*/  LEA.HI R6, R6, R5, RZ, 0x6 ;  /* 0x0000000506067211 */ /* 0x000fe200078f30ff */
[----:B------:R-:W-:-:S03]  /*8770*/  IMAD.MOV.U32 R5, RZ, RZ, 0x1 ;  /* 0x00000001ff057424 */ /* 0x000fc600078e00ff */
[----:B------:R-:W-:-:S05]  /*8780*/  SHF.R.S32.HI R10, RZ, 0x6, R6 ;  /* 0x00000006ff0a7819 */ /* 0x000fca0000011406 */
[----:B------:R-:W-:-:S07]  /*8790*/  VIADD R12, R10, 0x1 ;  /* 0x000000010a0c7836 */ /* 0x000fce0000000000 */
.L_x_186:
[----:B------:R-:W-:-:S03]  /*87a0*/  UMOV UR5, 0xffffffff ;  /* 0xffffffff00057882 */ /* 0x000fc60000000000 */
[----:B------:R-:W-:Y:S05]  /*87b0*/  BRA.DIV UR5, `(.L_x_176) ;  /* 0x0000000e05847947 */ /* 0x000fea000b800000 */
[----:B------:R-:W-:-:S13]  /*87c0*/  ELECT P0, URZ, PT ;  /* 0x00000000003f782f */ /* 0x000fda0003800000 */
.L_x_196:
[----:B------:R-:W0:Y:S01]  /*87d0*/  LDC R6, c[0x0][0x28c] ;  /* 0x0000a300ff067b82 */ /* 0x000e220000000800 */
[----:B------:R-:W-:Y:S01]  /*87e0*/  BSSY B1, `(.L_x_177) ;  /* 0x000003a000017945 */ /* 0x000fe20003800000 */
[----:B0-----:R-:W-:-:S13]  /*87f0*/  ISETP.LT.OR P0, PT, R6, 0x1, !P0 ;  /* 0x000000010600780c */ /* 0x001fda0004701670 */
[----:B------:R-:W-:Y:S05]  /*8800*/  @P0 BRA `(.L_x_178) ;  /* 0x0000000000dc0947 */ /* 0x000fea0003800000 */
[----:B------:R-:W-:Y:S02]  /*8810*/  IMAD R18, R18, 0x2, R11 ;  /* 0x0000000212127824 */ /* 0x000fe400078e020b */
[----:B------:R-:W-:Y:S02]  /*8820*/  IMAD.SHL.U32 R20, R7, 0x40, RZ ;  /* 0x0000004007147824 */ /* 0x000fe400078e00ff */
[----:B------:R-:W-:Y:S02]  /*8830*/  IMAD.MOV.U32 R22, RZ, RZ, RZ ;  /* 0x000000ffff167224 */ /* 0x000fe400078e00ff */
[----:B------:R-:W-:Y:S02]  /*8840*/  IMAD.MOV.U32 R6, RZ, RZ, R12 ;  /* 0x000000ffff067224 */ /* 0x000fe400078e000c */
[----:B------:R-:W-:Y:S02]  /*8850*/  IMAD.MOV.U32 R7, RZ, RZ, R5 ;  /* 0x000000ffff077224 */ /* 0x000fe400078e0005 */
[----:B------:R-:W-:-:S02]  /*8860*/  IMAD.MOV.U32 R8, RZ, RZ, R17 ;  /* 0x000000ffff087224 */ /* 0x000fc400078e0011 */
[----:B------:R-:W-:-:S07]  /*8870*/  IMAD.SHL.U32 R19, R18, 0x80, RZ ;  /* 0x0000008012137824 */ /* 0x000fce00078e00ff */
.L_x_181:
[----:B------:R-:W0:Y:S01]  /*8880*/  S2UR UR5, SR_CgaCtaId ;  /* 0x00000000000579c3 */ /* 0x000e220000008800 */
[----:B------:R-:W-:Y:S02]  /*8890*/  MOV R18, 0x400 ;  /* 0x0000040000127802 */ /* 0x000fe40000000f00 */
[----:B------:R-:W-:Y:S02]  /*88a0*/  SHF.L.U32 R9, R7, 0x1f, RZ ;  /* 0x0000001f07097819 */ /* 0x000fe400000006ff */
[----:B------:R-:W-:-:S13]  /*88b0*/  LOP3.LUT P1, RZ, R0, 0x7f, RZ, 0xc0, !PT ;  /* 0x0000007f00ff7812 */ /* 0x000fda000782c0ff */
[----:B------:R-:W1:Y:S01]  /*88c0*/  @!P1 LDC R13, c[0x0][0x500] ;  /* 0x00014000ff0d9b82 */ /* 0x000e620000000800 */
[----:B0-----:R-:W-:-:S05]  /*88d0*/  IMAD.U32 R11, RZ, RZ, UR5 ;  /* 0x00000005ff0b7e24 */ /* 0x001fca000f8e00ff */
[----:B------:R-:W-:-:S05]  /*88e0*/  LEA R21, R11, R18, 0x18 ;  /* 0x000000120b157211 */ /* 0x000fca00078ec0ff */
[----:B------:R-:W-:-:S04]  /*88f0*/  IMAD R18, R8, 0x8, R21 ;  /* 0x0000000808127824 */ /* 0x000fc800078e0215 */
[----:B------:R-:W0:Y:S02]  /*8900*/  SYNCS.PHASECHK.TRANS64.TRYWAIT P0, [R18+URZ+0x18], R9 ;  /* 0x00001809120075a7 */ /* 0x000e24000800017f */
[----:B01----:R-:W-:Y:S05]  /*8910*/  @!P0 BRA `(.L_x_179) ;  /* 0x0000000c004c8947 */ /* 0x003fea0003800000 */
.L_x_197:
[----:B0-----:R-:W-:Y:S01]  /*8920*/  PRMT R9, R15, 0x9910, RZ ;  /* 0x000099100f097816 */ /* 0x001fe200000000ff */
[----:B------:R0:W-:Y:S03]  /*8930*/  @!P1 SYNCS.ARRIVE.TRANS64 RZ, [R18+URZ], R13 ;  /* 0x0000000d12ff99a7 */ /* 0x0001e6000800003f */
[----:B------:R-:W-:-:S13]  /*8940*/  ISETP.NE.AND P0, PT, R9, 0x2, PT ;  /* 0x000000020900780c */ /* 0x000fda0003f05270 */
[----:B0-----:R-:W-:Y:S05]  /*8950*/  @P0 BRA `(.L_x_180) ;  /* 0x0000000000040947 */ /* 0x001fea0003800000 */
[----:B------:R-:W-:Y:S01]  /*8960*/  BPT.TRAP 0x1 ;  /* 0x000000040000795c */ /* 0x000fe20000300000 */
.L_x_180:
[----:B------:R-:W-:Y:S01]  /*8970*/  IMAD R9, R8, 0x2, R11 ;  /* 0x0000000208097824 */ /* 0x000fe200078e020b */
[----:B------:R-:W-:Y:S01]  /*8980*/  R2UR UR9, R18 ;  /* 0x00000000120972ca */ /* 0x000fe200000e0000 */
[----:B------:R-:W-:Y:S01]  /*8990*/  VIADD R6, R6, 0xffffffff ;  /* 0xffffffff06067836 */ /* 0x000fe20000000000 */
[----:B------:R-:W-:Y:S01]  /*89a0*/  UIADD3 UR6, UP0, UR24, 0xf0, URZ ;  /* 0x000000f018067890 */ /* 0x000fe2000ff1e03f */
[--C-:B------:R-:W-:Y:S01]  /*89b0*/  IMAD.U32 R9, R9, 0x2000, R21.reuse ;  /* 0x0000200009097824 */ /* 0x100fe200078e0015 */
[----:B------:R-:W-:Y:S01]  /*89c0*/  R2UR UR11, R19 ;  /* 0x00000000130b72ca */ /* 0x000fe200000e0000 */
[----:B------:R-:W-:Y:S01]  /*89d0*/  IMAD R21, R8, 0x1000, R21 ;  /* 0x0000100008157824 */ /* 0x000fe200078e0215 */
[----:B------:R-:W-:Y:S01]  /*89e0*/  R2UR UR10, R22 ;  /* 0x00000000160a72ca */ /* 0x000fe200000e0000 */
[----:B------:R-:W-:Y:S01]  /*89f0*/  UIADD3 UR26, UP1, UR24, 0x1f0, URZ ;  /* 0x000001f0181a7890 */ /* 0x000fe2000ff3e03f */
[----:B------:R-:W-:Y:S01]  /*8a00*/  R2UR UR5, R9 ;  /* 0x00000000090572ca */ /* 0x000fe200000e0000 */
[----:B------:R-:W-:Y:S01]  /*8a10*/  UIADD3.X UR7, URZ, UR25, URZ, UP0, !UPT ;  /* 0x000000193f077290 */ /* 0x000fe200087fe43f */
[----:B------:R-:W-:Y:S01]  /*8a20*/  R2UR UR8, R21 ;  /* 0x00000000150872ca */ /* 0x000fe200000e0000 */
[----:B------:R-:W-:Y:S01]  /*8a30*/  VIADD R8, R8, 0x1 ;  /* 0x0000000108087836 */ /* 0x000fe20000000000 */
[----:B------:R-:W-:Y:S01]  /*8a40*/  R2UR UR12, R16 ;  /* 0x00000000100c72ca */ /* 0x000fe200000e0000 */
[----:B------:R-:W-:Y:S01]  /*8a50*/  UIADD3.X UR27, URZ, UR25, URZ, UP1, !UPT ;  /* 0x000000193f1b7290 */ /* 0x000fe20008ffe43f */
[----:B------:R-:W-:Y:S01]  /*8a60*/  R2UR UR19, R20 ;  /* 0x00000000141372ca */ /* 0x000fe200000e0000 */
[----:B------:R-:W-:Y:S01]  /*8a70*/  UMOV UR20, 0x30000 ;  /* 0x0003000000147882 */ /* 0x000fe20000000000 */
[----:B------:R-:W-:Y:S01]  /*8a80*/  ISETP.GT.AND P1, PT, R6, 0x1, PT ;  /* 0x000000010600780c */ /* 0x000fe20003f24270 */
[----:B------:R-:W-:Y:S01]  /*8a90*/  UMOV UR14, 0x0 ;  /* 0x00000000000e7882 */ /* 0x000fe20000000000 */
[----:B------:R-:W-:Y:S01]  /*8aa0*/  UMOV UR15, 0x10000000 ;  /* 0x10000000000f7882 */ /* 0x000fe20000000000 */
[----:B------:R-:W-:Y:S01]  /*8ab0*/  ISETP.NE.AND P0, PT, R8, 0x3, PT ;  /* 0x000000030800780c */ /* 0x000fe20003f05270 */
[----:B------:R-:W-:Y:S01]  /*8ac0*/  VIADD R22, R22, 0x40 ;  /* 0x0000004016167836 */ /* 0x000fe20000000000 */
[----:B------:R-:W-:-:S02]  /*8ad0*/  UIADD3 UR5, UR5, 0x100, URZ ;  /* 0x0000010005057890 */ /* 0x000fc4000fffe03f */
[----:B------:R-:W-:Y:S01]  /*8ae0*/  UIADD3 UR16, UR8, 0xc100, URZ ;  /* 0x0000c10008107890 */ /* 0x000fe2000fffe03f */
[----:B------:R-:W-:Y:S02]  /*8af0*/  SEL R18, RZ, 0x1, P0 ;  /* 0x00000001ff127807 */ /* 0x000fe40000000000 */
[----:B------:R-:W-:Y:S02]  /*8b00*/  SEL R8, R8, RZ, P0 ;  /* 0x000000ff08087207 */ /* 0x000fe40000000000 */
[----:B------:R-:W-:Y:S01]  /*8b10*/  UMOV UR8, UR5 ;  /* 0x0000000500087c82 */ /* 0x000fe20008000000 */
[----:B------:R-:W-:Y:S01]  /*8b20*/  LOP3.LUT R7, R7, R18, RZ, 0x3c, !PT ;  /* 0x0000001207077212 */ /* 0x000fe200078e3cff */
[----:B------:R0:W-:Y:S02]  /*8b30*/  UTMALDG.3D.MULTICAST [UR8], [UR6], UR20, desc[UR14] ;  /* 0x00000e08060073b4 */ /* 0x0001e40008011814 */
[----:B0-----:R-:W-:Y:S01]  /*8b40*/  UMOV UR8, UR16 ;  /* 0x0000001000087c82 */ /* 0x001fe20008000000 */
[----:B------:R-:W-:-:S02]  /*8b50*/  UMOV UR11, UR19 ;  /* 0x00000013000b7c82 */ /* 0x000fc40008000000 */
[----:B------:R0:W-:Y:S02]  /*8b60*/  UTMALDG.3D [UR8], [UR26], desc[UR14] ;  /* 0x00000e081a0075b4 */ /* 0x0001e40008011000 */
[----:B0-----:R-:W-:Y:S05]  /*8b70*/  @P1 BRA `(.L_x_181) ;  /* 0xfffffffc00401947 */ /* 0x001fea000383ffff */
.L_x_178:
[----:B------:R-:W-:Y:S05]  /*8b80*/  BSYNC B1 ;  /* 0x0000000000017941 */ /* 0x000fea0003800000 */
.L_x_177:
[----:B------:R-:W-:Y:S01]  /*8b90*/  LOP3.LUT P1, RZ, R14, 0xff, RZ, 0xc0, !PT ;  /* 0x000000ff0eff7812 */ /* 0x000fe2000782c0ff */
[C---:B------:R-:W-:Y:S01]  /*8ba0*/  IMAD.IADD R17, R10.reuse, 0x1, R17 ;  /* 0x000000010a117824 */ /* 0x040fe200078e0211 */
[----:B------:R-:W-:Y:S01]  /*8bb0*/  ULDC.64 UR6, c[0x0][0x650] ;  /* 0x0001940000067ab9 */ /* 0x000fe20000000a00 */
[C---:B------:R-:W-:Y:S01]  /*8bc0*/  ISETP.GE.U32.AND P2, PT, R10.reuse, 0x3, PT ;  /* 0x000000030a00780c */ /* 0x040fe20003f46070 */
[----:B------:R-:W-:Y:S01]  /*8bd0*/  BSSY B1, `(.L_x_182) ;  /* 0x0000069000017945 */ /* 0x000fe20003800000 */
[----:B------:R-:W-:Y:S01]  /*8be0*/  IMAD.MOV.U32 R18, RZ, RZ, -0x1 ;  /* 0xffffffffff127424 */ /* 0x000fe200078e00ff */
[----:B------:R-:W-:Y:S01]  /*8bf0*/  ISETP.GT.U32.AND P0, PT, R17, 0x2, PT ;  /* 0x000000021100780c */ /* 0x000fe20003f04070 */
[----:B------:R-:W-:Y:S01]  /*8c00*/  IMAD.MOV.U32 R16, RZ, RZ, -0x1 ;  /* 0xffffffffff107424 */ /* 0x000fe200078e00ff */
[----:B------:R-:W-:Y:S02]  /*8c10*/  PRMT R14, RZ, 0x7610, R14 ;  /* 0x00007610ff0e7816 */ /* 0x000fe4000000000e */
[----:B------:R-:W-:-:S03]  /*8c20*/  ISETP.LT.U32.AND P0, PT, R10, 0x3, P0 ;  /* 0x000000030a00780c */ /* 0x000fc60000701070 */
[----:B------:R-:W0:Y:S01]  /*8c30*/  @P1 S2R R11, SR_CgaCtaId ;  /* 0x00000000000b1919 */ /* 0x000e220000008800 */
[----:B------:R-:W-:-:S04]  /*8c40*/  @P1 MOV R6, 0x400 ;  /* 0x0000040000061802 */ /* 0x000fc80000000f00 */
[----:B0-----:R-:W-:Y:S01]  /*8c50*/  @P1 LEA R8, R11, R6, 0x18 ;  /* 0x000000060b081211 */ /* 0x001fe200078ec0ff */
[----:B------:R-:W-:Y:S01]  /*8c60*/  IMAD.WIDE.U32 R6, R17, -0x55555555, RZ ;  /* 0xaaaaaaab11067825 */ /* 0x000fe200078e00ff */
[----:B------:R-:W-:Y:S02]  /*8c70*/  SEL R6, RZ, 0x1, !P0 ;  /* 0x00000001ff067807 */ /* 0x000fe40004000000 */
[----:B------:R0:W-:Y:S01]  /*8c80*/  @P1 SYNCS.ARRIVE.TRANS64.A1T0 RZ, [R8+URZ+0x48], RZ ;  /* 0x000048ff08ff19a7 */ /* 0x0001e2000810003f */
[----:B------:R-:W-:Y:S02]  /*8c90*/  IADD3 R2, P1, R2, UR22, RZ ;  /* 0x0000001602027c10 */ /* 0x000fe4000ff3e0ff */
[----:B------:R-:W-:Y:S02]  /*8ca0*/  LOP3.LUT R5, R5, R6, RZ, 0x3c, !PT ;  /* 0x0000000605057212 */ /* 0x000fe400078e3cff */
[----:B------:R-:W-:Y:S02]  /*8cb0*/  IADD3.X R3, R3, UR13, RZ, P1, !PT ;  /* 0x0000000d03037c10 */ /* 0x000fe40008ffe4ff */
[----:B------:R-:W-:-:S02]  /*8cc0*/  ISETP.GE.U32.AND P0, PT, R2, UR6, PT ;  /* 0x0000000602007c0c */ /* 0x000fc4000bf06070 */
[----:B0-----:R-:W-:Y:S01]  /*8cd0*/  SHF.R.U32.HI R8, RZ, 0x1, R7 ;  /* 0x00000001ff087819 */ /* 0x001fe20000011607 */
[----:B------:R-:W-:Y:S01]  /*8ce0*/  IMAD.MOV.U32 R7, RZ, RZ, -0x1 ;  /* 0xffffffffff077424 */ /* 0x000fe200078e00ff */
[----:B------:R-:W-:Y:S02]  /*8cf0*/  ISETP.GE.U32.AND.EX P0, PT, R3, UR7, PT, P0 ;  /* 0x0000000703007c0c */ /* 0x000fe4000bf06100 */
[----:B------:R-:W-:Y:S01]  /*8d00*/  @P2 LOP3.LUT R5, R5, 0x1, R8, 0x78, !PT ;  /* 0x0000000105052812 */ /* 0x000fe200078e7808 */
[----:B------:R-:W-:Y:S01]  /*8d10*/  IMAD R17, R8, -0x3, R17 ;  /* 0xfffffffd08117824 */ /* 0x000fe200078e0211 */
[----:B------:R-:W-:-:S09]  /*8d20*/  PRMT R6, RZ, 0x7610, R6 ;  /* 0x00007610ff067816 */ /* 0x000fd20000000006 */
[----:B------:R-:W-:Y:S05]  /*8d30*/  @P0 BRA `(.L_x_183) ;  /* 0x0000000400480947 */ /* 0x000fea0003800000 */
[----:B------:R-:W0:Y:S01]  /*8d40*/  S2R R18, SR_CTAID.X ;  /* 0x0000000000127919 */ /* 0x000e220000002500 */
[----:B------:R-:W-:Y:S01]  /*8d50*/  ULDC.64 UR6, c[0x0][0x628] ;  /* 0x00018a0000067ab9 */ /* 0x000fe20000000a00 */
[----:B------:R-:W1:Y:S01]  /*8d60*/  LDC R19, c[0x0][0x144] ;  /* 0x00005100ff137b82 */ /* 0x000e620000000800 */
[----:B------:R-:W-:Y:S01]  /*8d70*/  ISETP.NE.U32.AND P0, PT, RZ, UR6, PT ;  /* 0x00000006ff007c0c */ /* 0x000fe2000bf05070 */
[----:B------:R-:W2:Y:S01]  /*8d80*/  S2R R13, SR_CTAID.Y ;  /* 0x00000000000d7919 */ /* 0x000ea20000002600 */
[----:B------:R-:W-:Y:S01]  /*8d90*/  ULDC UR8, c[0x0][0x630] ;  /* 0x00018c0000087ab9 */ /* 0x000fe20000000800 */
[----:B------:R-:W-:Y:S01]  /*8da0*/  ULDC UR9, c[0x0][0x150] ;  /* 0x0000540000097ab9 */ /* 0x000fe20000000800 */
[----:B------:R-:W-:Y:S01]  /*8db0*/  ISETP.NE.AND.EX P0, PT, RZ, UR7, PT, P0 ;  /* 0x00000007ff007c0c */ /* 0x000fe2000bf05300 */
[----:B------:R-:W-:Y:S02]  /*8dc0*/  IMAD.MOV.U32 R6, RZ, RZ, R2 ;  /* 0x000000ffff067224 */ /* 0x000fe400078e0002 */
[----:B------:R-:W-:Y:S01]  /*8dd0*/  IMAD.MOV.U32 R7, RZ, RZ, R3 ;  /* 0x000000ffff077224 */ /* 0x000fe200078e0003 */
[----:B0-----:R-:W-:-:S09]  /*8de0*/  I2FP.F32.U32 R20, R18 ;  /* 0x0000001200147245 */ /* 0x001fd20000201000 */
[----:B------:R-:W-:Y:S05]  /*8df0*/  @!P0 BRA `(.L_x_184) ;  /* 0x0000000000288947 */ /* 0x000fea0003800000 */
[----:B------:R-:W-:Y:S02]  /*8e00*/  ULDC UR5, c[0x0][0x634] ;  /* 0x00018d0000057ab9 */ /* 0x000fe40000000800 */
[----:B------:R-:W-:-:S05]  /*8e10*/  IADD3 R7, P0, R2, UR5, RZ ;  /* 0x0000000502077c10 */ /* 0x000fca000ff1e0ff */
[----:B------:R-:W-:-:S04]  /*8e20*/  IMAD.X R21, RZ, RZ, R3, P0 ;  /* 0x000000ffff157224 */ /* 0x000fc800000e0603 */
[----:B------:R-:W-:-:S04]  /*8e30*/  IMAD.WIDE.U32 R8, R21, UR6, RZ ;  /* 0x0000000615087c25 */ /* 0x000fc8000f8e00ff */
[----:B------:R-:W-:-:S04]  /*8e40*/  IMAD.WIDE.U32 R8, P0, R7, UR7, R8 ;  /* 0x0000000707087c25 */ /* 0x000fc8000f800008 */
[----:B------:R-:W-:-:S04]  /*8e50*/  IMAD.WIDE.U32 R6, R7, UR6, RZ ;  /* 0x0000000607067c25 */ /* 0x000fc8000f8e00ff */
[----:B------:R-:W-:Y:S01]  /*8e60*/  IMAD.MOV.U32 R6, RZ, RZ, R9 ;  /* 0x000000ffff067224 */ /* 0x000fe200078e0009 */
[----:B------:R-:W-:Y:S01]  /*8e70*/  IADD3 RZ, P1, R7, R8, RZ ;  /* 0x0000000807ff7210 */ /* 0x000fe20007f3e0ff */
[----:B------:R-:W-:-:S04]  /*8e80*/  IMAD.X R7, RZ, RZ, RZ, P0 ;  /* 0x000000ffff077224 */ /* 0x000fc800000e06ff */
[----:B------:R-:W-:-:S08]  /*8e90*/  IMAD.WIDE.U32.X R6, R21, UR7, R6, P1 ;  /* 0x0000000715067c25 */ /* 0x000fd000088e0406 */
.L_x_184:
[----:B------:R-:W-:Y:S01]  /*8ea0*/  FMUL R20, R20, UR9 ;  /* 0x0000000914147c20 */ /* 0x000fe20008400000 */
[--C-:B------:R-:W-:Y:S01]  /*8eb0*/  SHF.R.U64 R16, R6, UR8, R7.reuse ;  /* 0x0000000806107c19 */ /* 0x100fe20008001207 */
[----:B------:R-:W-:Y:S01]  /*8ec0*/  ULDC.64 UR6, c[0x0][0x620] ;  /* 0x0001880000067ab9 */ /* 0x000fe20000000a00 */
[----:B------:R-:W-:Y:S01]  /*8ed0*/  SHF.R.U32.HI R6, RZ, UR8, R7 ;  /* 0x00000008ff067c19 */ /* 0x000fe20008011607 */
[----:B------:R-:W-:Y:S01]  /*8ee0*/  ULDC.64 UR8, c[0x0][0x640] ;  /* 0x0001900000087ab9 */ /* 0x000fe20000000a00 */
[----:B------:R-:W-:Y:S01]  /*8ef0*/  IADD3 R7, P0, RZ, -R16, RZ ;  /* 0x80000010ff077210 */ /* 0x000fe20007f1e0ff */
[----:B------:R-:W0:Y:S01]  /*8f00*/  F2I.U32.TRUNC.NTZ R20, R20 ;  /* 0x0000001400147305 */ /* 0x000e22000020f000 */
[----:B------:R-:W3:Y:S01]  /*8f10*/  LDC R22, c[0x0][0x148] ;  /* 0x00005200ff167b82 */ /* 0x000ee20000000800 */
[----:B------:R-:W-:Y:S02]  /*8f20*/  ULDC UR5, c[0x0][0x618] ;  /* 0x0001860000057ab9 */ /* 0x000fe40000000800 */
[----:B------:R-:W-:Y:S01]  /*8f30*/  IMAD.X R6, RZ, RZ, ~R6, P0 ;  /* 0x000000ffff067224 */ /* 0x000fe200000e0e06 */
[----:B------:R-:W-:-:S03]  /*8f40*/  ISETP.NE.U32.AND P0, PT, RZ, UR8, PT ;  /* 0x00000008ff007c0c */ /* 0x000fc6000bf05070 */
[----:B------:R-:W-:Y:S01]  /*8f50*/  IMAD R6, R6, UR6, RZ ;  /* 0x0000000606067c24 */ /* 0x000fe2000f8e02ff */
[----:B------:R-:W-:-:S03]  /*8f60*/  ISETP.NE.AND.EX P0, PT, RZ, UR9, PT, P0 ;  /* 0x00000009ff007c0c */ /* 0x000fc6000bf05300 */
[C---:B------:R-:W-:Y:S02]  /*8f70*/  IMAD R9, R7.reuse, UR7, R6 ;  /* 0x0000000707097c24 */ /* 0x040fe4000f8e0206 */
[----:B------:R-:W-:Y:S01]  /*8f80*/  IMAD.WIDE.U32 R6, R7, UR6, R2 ;  /* 0x0000000607067c25 */ /* 0x000fe2000f8e0002 */
[----:B------:R-:W-:-:S03]  /*8f90*/  ULDC UR6, c[0x0][0x154] ;  /* 0x0000550000067ab9 */ /* 0x000fc60000000800 */
[----:B0-----:R-:W-:Y:S02]  /*8fa0*/  IMAD.MOV R8, RZ, RZ, -R20 ;  /* 0x000000ffff087224 */ /* 0x001fe400078e0a14 */
[----:B------:R-:W-:Y:S02]  /*8fb0*/  IMAD.IADD R7, R7, 0x1, R9 ;  /* 0x0000000107077824 */ /* 0x000fe400078e0209 */
[----:B-1----:R-:W-:Y:S01]  /*8fc0*/  IMAD R18, R19, R8, R18 ;  /* 0x0000000813127224 */ /* 0x002fe200078e0212 */
[----:B--2---:R-:W-:Y:S02]  /*8fd0*/  I2FP.F32.U32 R8, R13 ;  /* 0x0000000d00087245 */ /* 0x004fe40000201000 */
[--C-:B------:R-:W-:Y:S02]  /*8fe0*/  SHF.R.U64 R19, R6, UR5, R7.reuse ;  /* 0x0000000506137c19 */ /* 0x100fe40008001207 */
[----:B------:R-:W-:Y:S01]  /*8ff0*/  SHF.R.U32.HI R6, RZ, UR5, R7 ;  /* 0x00000005ff067c19 */ /* 0x000fe20008011607 */
[----:B------:R-:W-:Y:S01]  /*9000*/  FMUL R8, R8, UR6 ;  /* 0x0000000608087c20 */ /* 0x000fe20008400000 */
[----:B------:R-:W-:-:S02]  /*9010*/  ULDC UR5, c[0x0][0x608] ;  /* 0x0001820000057ab9 */ /* 0x000fc40000000800 */
[--C-:B------:R-:W-:Y:S01]  /*9020*/  SHF.R.U64 R21, R19, UR5, R6.reuse ;  /* 0x0000000513157c19 */ /* 0x100fe20008001206 */
[----:B------:R0:W1:Y:S01]  /*9030*/  F2I.U32.TRUNC.NTZ R24, R8 ;  /* 0x0000000800187305 */ /* 0x000062000020f000 */
[----:B------:R-:W-:Y:S01]  /*9040*/  SHF.R.U32.HI R6, RZ, UR5, R6 ;  /* 0x00000005ff067c19 */ /* 0x000fe20008011606 */
[----:B------:R-:W-:-:S03]  /*9050*/  ULDC UR5, c[0x0][0x658] ;  /* 0x0001960000057ab9 */ /* 0x000fc60000000800 */
[--C-:B------:R-:W-:Y:S02]  /*9060*/  SHF.R.U64 R20, R21, UR5, R6.reuse ;  /* 0x0000000515147c19 */ /* 0x100fe40008001206 */
[----:B------:R-:W-:-:S03]  /*9070*/  SHF.R.U32.HI R23, RZ, UR5, R6 ;  /* 0x00000005ff177c19 */ /* 0x000fc60008011606 */
[----:B------:R-:W-:Y:S02]  /*9080*/  IMAD.MOV.U32 R6, RZ, RZ, R20 ;  /* 0x000000ffff067224 */ /* 0x000fe400078e0014 */
[----:B------:R-:W-:Y:S01]  /*9090*/  IMAD.MOV.U32 R7, RZ, RZ, R23 ;  /* 0x000000ffff077224 */ /* 0x000fe200078e0017 */
[----:B0-----:R-:W-:Y:S06]  /*90a0*/  @!P0 BRA `(.L_x_185) ;  /* 0x0000000000288947 */ /* 0x001fec0003800000 */
        /* <DEDUP_REMOVED lines=10> */
.L_x_185:
[----:B------:R-:W-:Y:S01]  /*9150*/  ULDC UR5, c[0x0][0x648] ;  /* 0x0001920000057ab9 */ /* 0x000fe20000000800 */
[----:B------:R-:W-:Y:S01]  /*9160*/  LOP3.LUT R21, R21, UR17, RZ, 0xc0, !PT ;  /* 0x0000001115157c12 */ /* 0x000fe2000f8ec0ff */
[----:B-1----:R-:W-:Y:S01]  /*9170*/  IMAD.MOV R24, RZ, RZ, -R24 ;  /* 0x000000ffff187224 */ /* 0x002fe200078e0a18 */
[----:B------:R-:W-:Y:S01]  /*9180*/  SHF.R.U64 R6, R6, UR5, R7 ;  /* 0x0000000506067c19 */ /* 0x000fe20008001207 */
[----:B------:R-:W-:Y:S01]  /*9190*/  ULDC UR5, c[0x0][0x638] ;  /* 0x00018e0000057ab9 */ /* 0x000fe20000000800 */
[----:B------:R-:W-:Y:S01]  /*91a0*/  LOP3.LUT R9, R19, UR4, RZ, 0xc0, !PT ;  /* 0x0000000413097c12 */ /* 0x000fe2000f8ec0ff */
[----:B---3--:R-:W-:Y:S01]  /*91b0*/  @P4 IMAD R18, R22, R24, R13 ;  /* 0x0000001816124224 */ /* 0x008fe200078e020d */
[----:B------:R-:W-:Y:S01]  /*91c0*/  ULDC UR6, c[0x0][0x610] ;  /* 0x0001840000067ab9 */ /* 0x000fe20000000800 */
[----:B------:R-:W-:Y:S02]  /*91d0*/  IMAD.MOV R7, RZ, RZ, -R6 ;  /* 0x000000ffff077224 */ /* 0x000fe400078e0a06 */
[----:B------:R-:W-:-:S02]  /*91e0*/  IMAD R21, R6, UR18, R21 ;  /* 0x0000001206157c24 */ /* 0x000fc4000f8e0215 */
[----:B------:R-:W-:Y:S01]  /*91f0*/  IMAD R20, R7, UR5, R20 ;  /* 0x0000000507147c24 */ /* 0x000fe2000f8e0214 */
[----:B------:R-:W-:Y:S01]  /*9200*/  ULDC UR5, c[0x0][0x600] ;  /* 0x0001800000057ab9 */ /* 0x000fe20000000800 */
[----:B------:R-:W-:Y:S02]  /*9210*/  IMAD R18, R21, UR6, R18 ;  /* 0x0000000615127c24 */ /* 0x000fe4000f8e0212 */
[----:B------:R-:W-:Y:S02]  /*9220*/  IMAD R9, R20, UR5, R9 ;  /* 0x0000000514097c24 */ /* 0x000fe4000f8e0209 */
[----:B------:R-:W-:-:S03]  /*9230*/  IMAD.MOV.U32 R6, RZ, RZ, 0x1 ;  /* 0x00000001ff067424 */ /* 0x000fc600078e00ff */
[----:B------:R-:W-:Y:S02]  /*9240*/  SEL R7, R9, R18, !P4 ;  /* 0x0000001209077207 */ /* 0x000fe40006000000 */
[----:B------:R-:W-:-:S07]  /*9250*/  SEL R18, R18, R9, !P4 ;  /* 0x0000000912127207 */ /* 0x000fce0006000000 */
.L_x_183:
[----:B------:R-:W-:Y:S05]  /*9260*/  BSYNC B1 ;  /* 0x0000000000017941 */ /* 0x000fea0003800000 */
.L_x_182:
[----:B------:R-:W-:-:S13]  /*9270*/  LOP3.LUT P0, RZ, R6, 0xff, RZ, 0xc0, !PT ;  /* 0x000000ff06ff7812 */ /* 0x000fda000780c0ff */
[----:B------:R-:W-:Y:S05]  /*9280*/  @P0 BRA `(.L_x_186) ;  /* 0xfffffff400440947 */ /* 0x000fea000383ffff */
[----:B------:R-:W-:Y:S05]  /*9290*/  BSYNC B0 ;  /* 0x0000000000007941 */ /* 0x000fea0003800000 */
.L_x_175:
[----:B------:R-:W-:-:S03]  /*92a0*/  UMOV UR5, 0xffffffff ;  /* 0xffffffff00057882 */ /* 0x000fc60000000000 */
[----:B------:R-:W-:Y:S05]  /*92b0*/  BRA.DIV UR5, `(.L_x_187) ;  /* 0x0000000205f87947 */ /* 0x000fea000b800000 */
[----:B------:R-:W-:-:S13]  /*92c0*/  ELECT P0, URZ, PT ;  /* 0x00000000003f782f */ /* 0x000fda0003800000 */
.L_x_200:
[----:B------:R-:W-:Y:S04]  /*92d0*/  BSSY B0, `(.L_x_188) ;  /* 0x0000022000007945 */ /* 0x000fe80003800000 */
[----:B------:R-:W-:Y:S05]  /*92e0*/  @!P0 BRA `(.L_x_189) ;  /* 0x0000000000808947 */ /* 0x000fea0003800000 */
[----:B------:R-:W-:-:S04]  /*92f0*/  LOP3.LUT R4, R4, 0x2, RZ, 0xfc, !PT ;  /* 0x0000000204047812 */ /* 0x000fc800078efcff */
[----:B------:R-:W-:-:S13]  /*9300*/  ISETP.NE.AND P0, PT, R4, 0x3, PT ;  /* 0x000000030400780c */ /* 0x000fda0003f05270 */
[----:B------:R-:W-:Y:S05]  /*9310*/  @!P0 BRA `(.L_x_190) ;  /* 0x0000000000048947 */ /* 0x000fea0003800000 */
[----:B------:R-:W-:Y:S01]  /*9320*/  BPT.TRAP 0x1 ;  /* 0x000000040000795c */ /* 0x000fe20000300000 */
.L_x_190:
[----:B------:R-:W0:Y:S01]  /*9330*/  S2R R3, SR_CgaCtaId ;  /* 0x0000000000037919 */ /* 0x000e220000008800 */
[----:B------:R-:W-:-:S04]  /*9340*/  MOV R0, 0x400 ;  /* 0x0000040000007802 */ /* 0x000fc80000000f00 */
[----:B0-----:R-:W-:Y:S02]  /*9350*/  LEA R0, R3, R0, 0x18 ;  /* 0x0000000003007211 */ /* 0x001fe400078ec0ff */
[----:B------:R-:W-:-:S03]  /*9360*/  SHF.L.U32 R3, R5, 0x1f, RZ ;  /* 0x0000001f05037819 */ /* 0x000fc600000006ff */
[----:B------:R-:W-:-:S04]  /*9370*/  VIADD R0, R0, 0x18 ;  /* 0x0000001800007836 */ /* 0x000fc80000000000 */
[C---:B------:R-:W-:Y:S02]  /*9380*/  IMAD R4, R17.reuse, 0x8, R0 ;  /* 0x0000000811047824 */ /* 0x040fe400078e0200 */
[----:B------:R-:W-:Y:S02]  /*9390*/  VIADD R17, R17, 0x1 ;  /* 0x0000000111117836 */ /* 0x000fe40000000000 */
[----:B------:R-:W0:Y:S03]  /*93a0*/  SYNCS.PHASECHK.TRANS64.TRYWAIT P0, [R4+URZ], R3 ;  /* 0x00000003040075a7 */ /* 0x000e26000800017f */
[----:B------:R-:W-:-:S04]  /*93b0*/  ISETP.NE.AND P1, PT, R17, 0x3, PT ;  /* 0x000000031100780c */ /* 0x000fc80003f25270 */
[----:B------:R-:W-:Y:S02]  /*93c0*/  SEL R2, RZ, 0x1, P1 ;  /* 0x00000001ff027807 */ /* 0x000fe40000800000 */
[----:B------:R-:W-:Y:S02]  /*93d0*/  SEL R17, R17, RZ, P1 ;  /* 0x000000ff11117207 */ /* 0x000fe40000800000 */
[----:B------:R-:W-:-:S03]  /*93e0*/  LOP3.LUT R7, R5, R2, RZ, 0x3c, !PT ;  /* 0x0000000205077212 */ /* 0x000fc600078e3cff */
[----:B------:R-:W-:Y:S01]  /*93f0*/  IMAD R6, R17, 0x8, R0 ;  /* 0x0000000811067824 */ /* 0x000fe200078e0200 */
[----:B------:R-:W-:Y:S01]  /*9400*/  SHF.L.U32 R5, R7, 0x1f, RZ ;  /* 0x0000001f07057819 */ /* 0x000fe200000006ff */
[----:B0-----:R-:W-:Y:S06]  /*9410*/  @!P0 BRA `(.L_x_191) ;  /* 0x0000000000c08947 */ /* 0x001fec0003800000 */
.L_x_201:
[----:B------:R-:W1:Y:S01]  /*9420*/  SYNCS.PHASECHK.TRANS64.TRYWAIT P0, [R6+URZ], R5 ;  /* 0x00000005060075a7 */ /* 0x000e62000800017f */
[----:B------:R-:W-:-:S05]  /*9430*/  VIADD R2, R17, 0x1 ;  /* 0x0000000111027836 */ /* 0x000fca0000000000 */
[----:B------:R-:W-:-:S04]  /*9440*/  ISETP.NE.AND P1, PT, R2, 0x3, PT ;  /* 0x000000030200780c */ /* 0x000fc80003f25270 */
[----:B0-----:R-:W-:Y:S02]  /*9450*/  SEL R4, RZ, 0x1, P1 ;  /* 0x00000001ff047807 */ /* 0x001fe40000800000 */
[----:B------:R-:W-:Y:S02]  /*9460*/  SEL R3, R2, RZ, P1 ;  /* 0x000000ff02037207 */ /* 0x000fe40000800000 */
[----:B------:R-:W-:Y:S01]  /*9470*/  LOP3.LUT R4, R7, R4, RZ, 0x3c, !PT ;  /* 0x0000000407047212 */ /* 0x000fe200078e3cff */
[----:B-1----:R-:W-:Y:S06]  /*9480*/  @!P0 BRA `(.L_x_192) ;  /* 0x0000000000b88947 */ /* 0x002fec0003800000 */
.L_x_202:
[----:B------:R-:W-:Y:S01]  /*9490*/  IMAD R3, R3, 0x8, R0 ;  /* 0x0000000803037824 */ /* 0x000fe200078e0200 */
[----:B------:R-:W-:-:S07]  /*94a0*/  SHF.L.U32 R0, R4, 0x1f, RZ ;  /* 0x0000001f04007819 */ /* 0x000fce00000006ff */
.L_x_193:
[----:B-1----:R1:W2:Y:S02]  /*94b0*/  SYNCS.PHASECHK.TRANS64.TRYWAIT P0, [R3+URZ], R0 ;  /* 0x00000000030075a7 */ /* 0x0022a4000800017f */
[----:B--2---:R-:W-:Y:S05]  /*94c0*/  @!P0 NANOSLEEP.SYNCS 0x989680 ;  /* 0x009896800000895d */ /* 0x004fea0003900000 */
[----:B------:R-:W2:Y:S02]  /*94d0*/  @!P0 SYNCS.PHASECHK.TRANS64 P0, [R3+URZ], R0 ;  /* 0x00000000030085a7 */ /* 0x000ea4000800007f */
[----:B--2---:R-:W-:Y:S05]  /*94e0*/  @!P0 BRA `(.L_x_193) ;  /* 0xfffffffc00f08947 */ /* 0x004fea000383ffff */
.L_x_189:
[----:B------:R-:W-:Y:S05]  /*94f0*/  BSYNC B0 ;  /* 0x0000000000007941 */ /* 0x000fea0003800000 */
.L_x_188:
[----:B------:R-:W-:Y:S05]  /*9500*/  EXIT ;  /* 0x000000000000794d */ /* 0x000fea0003800000 */
.L_x_21:
[----:B-1----:R-:W-:-:S04]  /*9510*/  IMAD.U32 R12, RZ, RZ, UR6 ;  /* 0x00000006ff0c7e24 */ /* 0x002fc8000f8e00ff */
[----:B------:R1:W4:Y:S03]  /*9520*/  SYNCS.PHASECHK.TRANS64.TRYWAIT P1, [R12+URZ], R11 ;  /* 0x0000000b0c0075a7 */ /* 0x000326000802017f */
[----:B----4-:R-:W-:Y:S05]  /*9530*/  @!P1 NANOSLEEP.SYNCS 0x989680 ;  /* 0x009896800000995d */ /* 0x010fea0003900000 */
[----:B------:R-:W4:Y:S02]  /*9540*/  @!P1 SYNCS.PHASECHK.TRANS64 P1, [R12+URZ], R11 ;  /* 0x0000000b0c0095a7 */ /* 0x000f24000802007f */
[----:B----4-:R-:W-:Y:S05]  /*9550*/  @!P1 BRA `(.L_x_21) ;  /* 0xfffffffc00ec9947 */ /* 0x010fea000383ffff */
[----:B------:R-:W-:Y:S05]  /*9560*/  BRA `(.L_x_20) ;  /* 0xffffff8000787947 */ /* 0x000fea000383ffff */
.L_x_27:
[----:B-1----:R-:W-:-:S04]  /*9570*/  IMAD.U32 R14, RZ, RZ, UR12 ;  /* 0x0000000cff0e7e24 */ /* 0x002fc8000f8e00ff */
[----:B------:R1:W4:Y:S03]  /*9580*/  SYNCS.PHASECHK.TRANS64.TRYWAIT P1, [R14+URZ], R13 ;  /* 0x0000000d0e0075a7 */ /* 0x000326000802017f */
[----:B----4-:R-:W-:Y:S05]  /*9590*/  @!P1 NANOSLEEP.SYNCS 0x989680 ;  /* 0x009896800000995d */ /* 0x010fea0003900000 */
[----:B------:R-:W4:Y:S02]  /*95a0*/  @!P1 SYNCS.PHASECHK.TRANS64 P1, [R14+URZ], R13 ;  /* 0x0000000d0e0095a7 */ /* 0x000f24000802007f */
[----:B----4-:R-:W-:Y:S05]  /*95b0*/  @!P1 BRA `(.L_x_27) ;  /* 0xfffffffc00ec9947 */ /* 0x010fea000383ffff */
[----:B------:R-:W-:Y:S05]  /*95c0*/  BRA `(.L_x_26) ;  /* 0xffffff8800e07947 */ /* 0x000fea000383ffff */
.L_x_176:
[----:B------:R-:W-:Y:S01]  /*95d0*/  BSSY B1, `(.L_x_194) ;  /* 0x0000006000017945 */ /* 0x000fe20003800000 */
[----:B------:R-:W-:-:S07]  /*95e0*/  IMAD.MOV.U32 R6, RZ, RZ, -0x1 ;  /* 0xffffffffff067424 */ /* 0x000fce00078e00ff */
[----:B------:R-:W-:Y:S05]  /*95f0*/  WARPSYNC.COLLECTIVE R6, `(.L_x_195) ;  /* 0x00000000060c7348 */ /* 0x000fea0003c00000 */
[----:B------:R-:W-:Y:S02]  /*9600*/  ELECT P0, UR62, PT ;  /* 0x00000000003e782f */ /* 0x000fe40003800000 */
[----:B------:R-:W-:Y:S01]  /*9610*/  MOV R6, UR62 ;  /* 0x0000003e00067c02 */ /* 0x000fe20008000f00 */
[----:B------:R-:W-:Y:S10]  /*9620*/  ENDCOLLECTIVE ;  /* 0x000000000000791b */ /* 0x000ff40003800000 */
.L_x_195:
[----:B------:R-:W-:Y:S05]  /*9630*/  BSYNC B1 ;  /* 0x0000000000017941 */ /* 0x000fea0003800000 */
.L_x_194:
[----:B------:R-:W-:Y:S05]  /*9640*/  BRA `(.L_x_196) ;  /* 0xfffffff000607947 */ /* 0x000fea000383ffff */
.L_x_179:
[----:B0-----:R0:W1:Y:S02]  /*9650*/  SYNCS.PHASECHK.TRANS64.TRYWAIT P0, [R18+URZ+0x18], R9 ;  /* 0x00001809120075a7 */ /* 0x001064000800017f */
[----:B-1----:R-:W-:Y:S05]  /*9660*/  @!P0 NANOSLEEP.SYNCS 0x989680 ;  /* 0x009896800000895d */ /* 0x002fea0003900000 */
[----:B------:R-:W1:Y:S02]  /*9670*/  @!P0 SYNCS.PHASECHK.TRANS64 P0, [R18+URZ+0x18], R9 ;  /* 0x00001809120085a7 */ /* 0x000e64000800007f */
[----:B-1----:R-:W-:Y:S05]  /*9680*/  @!P0 BRA `(.L_x_179) ;  /* 0xfffffffc00f08947 */ /* 0x002fea000383ffff */
[----:B------:R-:W-:Y:S05]  /*9690*/  BRA `(.L_x_197) ;  /* 0xfffffff000a07947 */ /* 0x000fea000383ffff */
.L_x_187:
[----:B------:R-:W-:Y:S01]  /*96a0*/  BSSY B0, `(.L_x_198) ;  /* 0x0000006000007945 */ /* 0x000fe20003800000 */
[----:B------:R-:W-:-:S07]  /*96b0*/  IMAD.MOV.U32 R6, RZ, RZ, -0x1 ;  /* 0xffffffffff067424 */ /* 0x000fce00078e00ff */
[----:B------:R-:W-:Y:S05]  /*96c0*/  WARPSYNC.COLLECTIVE R6, `(.L_x_199) ;  /* 0x00000000060c7348 */ /* 0x000fea0003c00000 */
[----:B------:R-:W-:Y:S02]  /*96d0*/  ELECT P0, UR62, PT ;  /* 0x00000000003e782f */ /* 0x000fe40003800000 */
[----:B------:R-:W-:Y:S01]  /*96e0*/  MOV R6, UR62 ;  /* 0x0000003e00067c02 */ /* 0x000fe20008000f00 */
[----:B------:R-:W-:Y:S10]  /*96f0*/  ENDCOLLECTIVE ;  /* 0x000000000000791b */ /* 0x000ff40003800000 */
.L_x_199:
[----:B------:R-:W-:Y:S05]  /*9700*/  BSYNC B0 ;  /* 0x0000000000007941 */ /* 0x000fea0003800000 */
.L_x_198:
[----:B------:R-:W-:Y:S05]  /*9710*/  BRA `(.L_x_200) ;  /* 0xfffffff800ec7947 */ /* 0x000fea000383ffff */
.L_x_191:
[----:B0-----:R0:W1:Y:S02]  /*9720*/  SYNCS.PHASECHK.TRANS64.TRYWAIT P0, [R4+URZ], R3 ;  /* 0x00000003040075a7 */ /* 0x001064000800017f */
[----:B-1----:R-:W-:Y:S05]  /*9730*/  @!P0 NANOSLEEP.SYNCS 0x989680 ;  /* 0x009896800000895d */ /* 0x002fea0003900000 */
[----:B------:R-:W1:Y:S02]  /*9740*/  @!P0 SYNCS.PHASECHK.TRANS64 P0, [R4+URZ], R3 ;  /* 0x00000003040085a7 */ /* 0x000e64000800007f */
[----:B-1----:R-:W-:Y:S05]  /*9750*/  @!P0 BRA `(.L_x_191) ;  /* 0xfffffffc00f08947 */ /* 0x002fea000383ffff */
[----:B------:R-:W-:Y:S05]  /*9760*/  BRA `(.L_x_201) ;  /* 0xfffffffc002c7947 */ /* 0x000fea000383ffff */
.L_x_192:
[----:B0-----:R0:W1:Y:S02]  /*9770*/  SYNCS.PHASECHK.TRANS64.TRYWAIT P0, [R6+URZ], R5 ;  /* 0x00000005060075a7 */ /* 0x001064000800017f */
[----:B-1----:R-:W-:Y:S05]  /*9780*/  @!P0 NANOSLEEP.SYNCS 0x989680 ;  /* 0x009896800000895d */ /* 0x002fea0003900000 */
[----:B------:R-:W1:Y:S02]  /*9790*/  @!P0 SYNCS.PHASECHK.TRANS64 P0, [R6+URZ], R5 ;  /* 0x00000005060085a7 */ /* 0x000e64000800007f */
[----:B-1----:R-:W-:Y:S05]  /*97a0*/  @!P0 BRA `(.L_x_192) ;  /* 0xfffffffc00f08947 */ /* 0x002fea000383ffff */
[----:B------:R-:W-:Y:S05]  /*97b0*/  BRA `(.L_x_202) ;  /* 0xfffffffc00347947 */ /* 0x000fea000383ffff */
.L_x_203:
[----:B------:R-:W-:-:S00]  /*97c0*/  BRA `(.L_x_203) ;  /* 0xfffffffc00fc7947 */ /* 0x000fc0000383ffff */
[----:B------:R-:W-:-:S00]  /*97d0*/  NOP ;  /* 0x0000000000007918 */ /* 0x000fc00000000000 */
        /* <DEDUP_REMOVED lines=10> */
.L_x_204:


//--------------------- .nv.shared._ZN7cutlass13device_kernelINS_4gemm6kernel13GemmUniversalIN4cute5tupleIJiiiiEEENS1_10collective13CollectiveMmaINS1_37MainloopSm90TmaGmmaWarpSpecializedFP8ILi3ENS5_IJNS4_1CILi1EEENSA_ILi2EEESB_EEENS1_35KernelTmaWarpSpecializedCooperativeEEENS5_IJNSA_ILi256EEENSA_ILi64EEESH_EEENS_12float_e5m2_tENS5_IJlSB_lEEESJ_SK_NS4_8TiledMMAINS4_8MMA_AtomIJNS4_4SM904GMMA30MMA_64x64x32_F32E5M2E5M2_SS_TNILNSO_7ScaleInE1ELSQ_1EEEEEENS4_6LayoutINS5_IJSC_SB_SB_EEENS5_IJSB_NSA_ILi0EEESV_EEEEENS5_IJNS4_10UnderscoreESY_SY_EEEEENS4_23SM90_TMA_LOAD_MULTICASTENS4_14ComposedLayoutINS4_7SwizzleILi2ELi4ELi3EEENS4_18smem_ptr_flag_bitsILi8EEENST_INS5_IJNSA_ILi8EEESH_EEENS5_IJSH_SB_EEEEEEEvNS4_8identityENS4_13SM90_TMA_LOADES1B_vS1C_EENS_8epilogue10collective6detail29Sm90TmaWarpSpecializedAdapterINS1G_15DefaultEpilogueISJ_SK_SK_NS1F_6thread17LinearCombinationISJ_Li1EffLNS1K_9ScaleType4KindE0ELNS_15FloatRoundStyleE2ESJ_EENS1_15EpilogueDefaultEEEEEvvEEEEvNT_6ParamsE --------------------------
	.section	.nv.shared._ZN7cutlass13device_kernelINS_4gemm6kernel13GemmUniversalIN4cute5tupleIJiiiiEEENS1_10collective13CollectiveMmaINS1_37MainloopSm90TmaGmmaWarpSpecializedFP8ILi3ENS5_IJNS4_1CILi1EEENSA_ILi2EEESB_EEENS1_35KernelTmaWarpSpecializedCooperativeEEENS5_IJNSA_ILi256EEENSA_ILi64EEESH_EEENS_12float_e5m2_tENS5_IJlSB_lEEESJ_SK_NS4_8TiledMMAINS4_8MMA_AtomIJNS4_4SM904GMMA30MMA_64x64x32_F32E5M2E5M2_SS_TNILNSO_7ScaleInE1ELSQ_1EEEEEENS4_6LayoutINS5_IJSC_SB_SB_EEENS5_IJSB_NSA_ILi0EEESV_EEEEENS5_IJNS4_10UnderscoreESY_SY_EEEEENS4_23SM90_TMA_LOAD_MULTICASTENS4_14ComposedLayoutINS4_7SwizzleILi2ELi4ELi3EEENS4_18smem_ptr_flag_bitsILi8EEENST_INS5_IJNSA_ILi8EEESH_EEENS5_IJSH_SB_EEEEEEEvNS4_8identityENS4_13SM90_TMA_LOADES1B_vS1C_EENS_8epilogue10collective6detail29Sm90TmaWarpSpecializedAdapterINS1G_15DefaultEpilogueISJ_SK_SK_NS1F_6thread17LinearCombinationISJ_Li1EffLNS1K_9ScaleType4KindE0ELNS_15FloatRoundStyleE2ESJ_EENS1_15EpilogueDefaultEEEEEvvEEEEvNT_6ParamsE,"aw",@nobits
	.sectionflags	@""
	.align	16
	.zero		1024


//--------------------- .nv.shared.reserved.0     --------------------------
	.section	.nv.shared.reserved.0,"aw",@nobits
	.weak		__nv_reservedSMEM_offset_0_alias
	.size		__nv_reservedSMEM_offset_0_alias, 0, 0
	.other		__nv_reservedSMEM_offset_0_alias,@"STO_CUDA_RESERVED_SHARED STV_DEFAULT"
__nv_reservedSMEM_offset_0_alias:
	.zero		0


//--------------------- .nv.global                --------------------------
	.section	.nv.global,"aw",@nobits
.nv.global:
	.type		_ZN39_INTERNAL_46b98774_4_k_cu_01ffaed2_44844cute1_E,@object
	.size		_ZN39_INTERNAL_46b98774_4_k_cu_01ffaed2_44844cute1_E,(_ZN39_INTERNAL_46b98774_4_k_cu_01ffaed2_44844cuda3std3__45__cpo6cbeginE - _ZN39_INTERNAL_46b98774_4_k_cu_01ffaed2_44844cute1_E)
_ZN39_INTERNAL_46b98774_4_k_cu_01ffaed2_44844cute1_E:
	.zero		1
	.type		_ZN39_INTERNAL_46b98774_4_k_cu_01ffaed2_44844cuda3std3__45__cpo6cbeginE,@object
	.size		_ZN39_INTERNAL_46b98774_4_k_cu_01ffaed2_44844cuda3std3__45__cpo6cbeginE,(_ZN39_INTERNAL_46b98774_4_k_cu_01ffaed2_44844cuda3std3__48in_placeE - _ZN39_INTERNAL_46b98774_4_k_cu_01ffaed2_44844cuda3std3__45__cpo6cbeginE)
_ZN39_INTERNAL_46b98774_4_k_cu_01ffaed2_44844cuda3std3__45__cpo6cbeginE:
	.zero		1
	.type		_ZN39_INTERNAL_46b98774_4_k_cu_01ffaed2_44844cuda3std3__48in_placeE,@object
	.size		_ZN39_INTERNAL_46b98774_4_k_cu_01ffaed2_44844cuda3std3__48in_placeE,(_ZN39_INTERNAL_46b98774_4_k_cu_01ffaed2_44844cuda3std6ranges3__45__cpo9iter_moveE - _ZN39_INTERNAL_46b98774_4_k_cu_01ffaed2_44844cuda3std3__48in_placeE)
_ZN39_INTERNAL_46b98774_4_k_cu_01ffaed2_44844cuda3std3__48in_placeE:
	.zero		1
	.type		_ZN39_INTERNAL_46b98774_4_k_cu_01ffaed2_44844cuda3std6ranges3__45__cpo9iter_moveE,@object
	.size		_ZN39_INTERNAL_46b98774_4_k_cu_01ffaed2_44844cuda3std6ranges3__45__cpo9iter_moveE,(_ZN39_INTERNAL_46b98774_4_k_cu_01ffaed2_44844cuda3std3__45__cpo5beginE - _ZN39_INTERNAL_46b98774_4_k_cu_01ffaed2_44844cuda3std6ranges3__45__cpo9iter_moveE)
_ZN39_INTERNAL_46b98774_4_k_cu_01ffaed2_44844cuda3std6ranges3__45__cpo9iter_moveE:
	.zero		1
	.type		_ZN39_INTERNAL_46b98774_4_k_cu_01ffaed2_44844cuda3std3__45__cpo5beginE,@object
	.size		_ZN39_INTERNAL_46b98774_4_k_cu_01ffaed2_44844cuda3std3__45__cpo5beginE,(_ZN39_INTERNAL_46b98774_4_k_cu_01ffaed2_44844cuda3std3__441_GLOBAL__N__46b98774_4_k_cu_01ffaed2_44846ignoreE - _ZN39_INTERNAL_46b98774_4_k_cu_01ffaed2_44844cuda3std3__45__cpo5beginE)
_ZN39_INTERNAL_46b98774_4_k_cu_01ffaed2_44844cuda3std3__45__cpo5beginE:
	.zero		1
	.type		_ZN39_INTERNAL_46b98774_4_k_cu_01ffaed2_44844cuda3std3__441_GLOBAL__N__46b98774_4_k_cu_01ffaed2_44846ignoreE,@object
	.size		_ZN39_INTERNAL_46b98774_4_k_cu_01ffaed2_44844cuda3std3__441_GLOBAL__N__46b98774_4_k_cu_01ffaed2_44846ignoreE,(_ZN39_INTERNAL_46b98774_4_k_cu_01ffaed2_44844cute7productE - _ZN39_INTERNAL_46b98774_4_k_cu_01ffaed2_44844cuda3std3__441_GLOBAL__N__46b98774_4_k_cu_01ffaed2_44846ignoreE)
_ZN39_INTERNAL_46b98774_4_k_cu_01ffaed2_44844cuda3std3__441_GLOBAL__N__46b98774_4_k_cu_01ffaed2_44846ignoreE:
	.zero		1
	.type		_ZN39_INTERNAL_46b98774_4_k_cu_01ffaed2_44844cute7productE,@object
	.size		_ZN39_INTERNAL_46b98774_4_k_cu_01ffaed2_44844cute7productE,(_ZN39_INTERNAL_46b98774_4_k_cu_01ffaed2_44844cuda3std3__45__cpo3endE - _ZN39_INTERNAL_46b98774_4_k_cu_01ffaed2_44844cute7productE)
_ZN39_INTERNAL_46b98774_4_k_cu_01ffaed2_44844cute7productE:
	.zero		1
	.type		_ZN39_INTERNAL_46b98774_4_k_cu_01ffaed2_44844cuda3std3__45__cpo3endE,@object
	.size		_ZN39_INTERNAL_46b98774_4_k_cu_01ffaed2_44844cuda3std3__45__cpo3endE,(_ZN39_INTERNAL_46b98774_4_k_cu_01ffaed2_44844cuda3std3__419piecewise_constructE - _ZN39_INTERNAL_46b98774_4_k_cu_01ffaed2_44844cuda3std3__45__cpo3endE)
_ZN39_INTERNAL_46b98774_4_k_cu_01ffaed2_44844cuda3std3__45__cpo3endE:
	.zero		1
	.type		_ZN39_INTERNAL_46b98774_4_k_cu_01ffaed2_44844cuda3std3__419piecewise_constructE,@object
	.size		_ZN39_INTERNAL_46b98774_4_k_cu_01ffaed2_44844cuda3std3__419piecewise_constructE,(_ZN39_INTERNAL_46b98774_4_k_cu_01ffaed2_44844cuda3std3__45__cpo4cendE - _ZN39_INTERNAL_46b98774_4_k_cu_01ffaed2_44844cuda3std3__419piecewise_constructE)
_ZN39_INTERNAL_46b98774_4_k_cu_01ffaed2_44844cuda3std3__419piecewise_constructE:
	.zero		1
	.type		_ZN39_INTERNAL_46b98774_4_k_cu_01ffaed2_44844cuda3std3__45__cpo4cendE,@object
	.size		_ZN39_INTERNAL_46b98774_4_k_cu_01ffaed2_44844cuda3std3__45__cpo4cendE,(_ZN39_INTERNAL_46b98774_4_k_cu_01ffaed2_44844cuda3std6ranges3__45__cpo4swapE - _ZN39_INTERNAL_46b98774_4_k_cu_01ffaed2_44844cuda3std3__45__cpo4cendE)
_ZN39_INTERNAL_46b98774_4_k_cu_01ffaed2_44844cuda3std3__45__cpo4cendE:
	.zero		1
	.type		_ZN39_INTERNAL_46b98774_4_k_cu_01ffaed2_44844cuda3std6ranges3__45__cpo4swapE,@object
	.size		_ZN39_INTERNAL_46b98774_4_k_cu_01ffaed2_44844cuda3std6ranges3__45__cpo4swapE,(.L_7 - _ZN39_INTERNAL_46b98774_4_k_cu_01ffaed2_44844cuda3std6ranges3__45__cpo4swapE)
_ZN39_INTERNAL_46b98774_4_k_cu_01ffaed2_44844cuda3std6ranges3__45__cpo4swapE:
	.zero		1
.L_7:


//--------------------- .nv.constant0._ZN7cutlass13device_kernelINS_4gemm6kernel13GemmUniversalIN4cute5tupleIJiiiiEEENS1_10collective13CollectiveMmaINS1_37MainloopSm90TmaGmmaWarpSpecializedFP8ILi3ENS5_IJNS4_1CILi1EEENSA_ILi2EEESB_EEENS1_35KernelTmaWarpSpecializedCooperativeEEENS5_IJNSA_ILi256EEENSA_ILi64EEESH_EEENS_12float_e5m2_tENS5_IJlSB_lEEESJ_SK_NS4_8TiledMMAINS4_8MMA_AtomIJNS4_4SM904GMMA30MMA_64x64x32_F32E5M2E5M2_SS_TNILNSO_7ScaleInE1ELSQ_1EEEEEENS4_6LayoutINS5_IJSC_SB_SB_EEENS5_IJSB_NSA_ILi0EEESV_EEEEENS5_IJNS4_10UnderscoreESY_SY_EEEEENS4_23SM90_TMA_LOAD_MULTICASTENS4_14ComposedLayoutINS4_7SwizzleILi2ELi4ELi3EEENS4_18smem_ptr_flag_bitsILi8EEENST_INS5_IJNSA_ILi8EEESH_EEENS5_IJSH_SB_EEEEEEEvNS4_8identityENS4_13SM90_TMA_LOADES1B_vS1C_EENS_8epilogue10collective6detail29Sm90TmaWarpSpecializedAdapterINS1G_15DefaultEpilogueISJ_SK_SK_NS1F_6thread17LinearCombinationISJ_Li1EffLNS1K_9ScaleType4KindE0ELNS_15FloatRoundStyleE2ESJ_EENS1_15EpilogueDefaultEEEEEvvEEEEvNT_6ParamsE --------------------------
	.section	.nv.constant0._ZN7cutlass13device_kernelINS_4gemm6kernel13GemmUniversalIN4cute5tupleIJiiiiEEENS1_10collective13CollectiveMmaINS1_37MainloopSm90TmaGmmaWarpSpecializedFP8ILi3ENS5_IJNS4_1CILi1EEENSA_ILi2EEESB_EEENS1_35KernelTmaWarpSpecializedCooperativeEEENS5_IJNSA_ILi256EEENSA_ILi64EEESH_EEENS_12float_e5m2_tENS5_IJlSB_lEEESJ_SK_NS4_8TiledMMAINS4_8MMA_AtomIJNS4_4SM904GMMA30MMA_64x64x32_F32E5M2E5M2_SS_TNILNSO_7ScaleInE1ELSQ_1EEEEEENS4_6LayoutINS5_IJSC_SB_SB_EEENS5_IJSB_NSA_ILi0EEESV_EEEEENS5_IJNS4_10UnderscoreESY_SY_EEEEENS4_23SM90_TMA_LOAD_MULTICASTENS4_14ComposedLayoutINS4_7SwizzleILi2ELi4ELi3EEENS4_18smem_ptr_flag_bitsILi8EEENST_INS5_IJNSA_ILi8EEESH_EEENS5_IJSH_SB_EEEEEEEvNS4_8identityENS4_13SM90_TMA_LOADES1B_vS1C_EENS_8epilogue10collective6detail29Sm90TmaWarpSpecializedAdapterINS1G_15DefaultEpilogueISJ_SK_SK_NS1F_6thread17LinearCombinationISJ_Li1EffLNS1K_9ScaleType4KindE0ELNS_15FloatRoundStyleE2ESJ_EENS1_15EpilogueDefaultEEEEEvvEEEEvNT_6ParamsE,"a",@progbits
	.sectionflags	@""
	.align	4
.nv.constant0._ZN7cutlass13device_kernelINS_4gemm6kernel13GemmUniversalIN4cute5tupleIJiiiiEEENS1_10collective13CollectiveMmaINS1_37MainloopSm90TmaGmmaWarpSpecializedFP8ILi3ENS5_IJNS4_1CILi1EEENSA_ILi2EEESB_EEENS1_35KernelTmaWarpSpecializedCooperativeEEENS5_IJNSA_ILi256EEENSA_ILi64EEESH_EEENS_12float_e5m2_tENS5_IJlSB_lEEESJ_SK_NS4_8TiledMMAINS4_8MMA_AtomIJNS4_4SM904GMMA30MMA_64x64x32_F32E5M2E5M2_SS_TNILNSO_7ScaleInE1ELSQ_1EEEEEENS4_6LayoutINS5_IJSC_SB_SB_EEENS5_IJSB_NSA_ILi0EEESV_EEEEENS5_IJNS4_10UnderscoreESY_SY_EEEEENS4_23SM90_TMA_LOAD_MULTICASTENS4_14ComposedLayoutINS4_7SwizzleILi2ELi4ELi3EEENS4_18smem_ptr_flag_bitsILi8EEENST_INS5_IJNSA_ILi8EEESH_EEENS5_IJSH_SB_EEEEEEEvNS4_8identityENS4_13SM90_TMA_LOADES1B_vS1C_EENS_8epilogue10collective6detail29Sm90TmaWarpSpecializedAdapterINS1G_15DefaultEpilogueISJ_SK_SK_NS1F_6thread17LinearCombinationISJ_Li1EffLNS1K_9ScaleType4KindE0ELNS_15FloatRoundStyleE2ESJ_EENS1_15EpilogueDefaultEEEEEvvEEEEvNT_6ParamsE:
	.zero		1664


//--------------------- SYMBOLS --------------------------

	.type		.nv.reservedSmem.offset0,@object
	.size		.nv.reservedSmem.offset0,0x4
